// auto-generated by cutlass_sweep.gemm — config: {"arch": "sm_100", "cluster_m": 1, "cluster_n": 2, "dtype": "int8", "dtype_b": "int8", "layout": "nt", "stages": 0, "tile_k": 32, "tile_m": 128, "tile_n": 64}
#include "cutlass/cutlass.h"
#include "cutlass/gemm/collective/collective_builder.hpp"
#include "cutlass/gemm/device/gemm_universal_adapter.h"
#include "cutlass/gemm/kernel/gemm_universal.hpp"
#include "cutlass/epilogue/collective/collective_builder.hpp"

using ElemA = int8_t;
using ElemB = int8_t;
using ElemCD = int8_t;
using Acc  = int32_t;
using TileShape    = cute::Shape<cute::_128, cute::_64, cute::_32>;
using ClusterShape = cute::Shape<cute::_1, cute::_2, cute::_1>;

using CollectiveEpilogue = typename cutlass::epilogue::collective::CollectiveBuilder<
    cutlass::arch::Sm100, cutlass::arch::OpClassTensorOp,
    TileShape, ClusterShape,
    cutlass::epilogue::collective::EpilogueTileAuto,
    Acc, Acc,
    ElemCD, cutlass::layout::RowMajor, 128 / cutlass::sizeof_bits<ElemCD>::value,
    ElemCD, cutlass::layout::RowMajor, 128 / cutlass::sizeof_bits<ElemCD>::value,
    cutlass::epilogue::collective::EpilogueScheduleAuto
  >::CollectiveOp;

using CollectiveMainloop = typename cutlass::gemm::collective::CollectiveBuilder<
    cutlass::arch::Sm100, cutlass::arch::OpClassTensorOp,
    ElemA, cutlass::layout::RowMajor, 128 / cutlass::sizeof_bits<ElemA>::value,
    ElemB, cutlass::layout::ColumnMajor, 128 / cutlass::sizeof_bits<ElemB>::value,
    Acc,
    TileShape, ClusterShape,
    cutlass::gemm::collective::StageCountAutoCarveout<static_cast<int>(sizeof(typename CollectiveEpilogue::SharedStorage))>,
    cutlass::gemm::collective::KernelScheduleAuto
  >::CollectiveOp;

using GemmKernel = cutlass::gemm::kernel::GemmUniversal<
    cute::Shape<int,int,int,int>,
    CollectiveMainloop,
    CollectiveEpilogue
>;
using Gemm = cutlass::gemm::device::GemmUniversalAdapter<GemmKernel>;

// Force the device kernel symbol into the cubin without needing a host main.
auto* _anchor = &cutlass::device_kernel<GemmKernel>;


// ===== COMPILED SASS (sm_100a) =====

	.target	sm_100a

	.elftype	@"ET_EXEC"


//--------------------- .note.nv.tkinfo           --------------------------
	.section	.note.nv.tkinfo,"",@"SHT_NOTE"
	.sectionflags	@"SHF_NOTE_NV_TKINFO"
	.tkinfo
        /*0018*/ 	.word	0x00000002
        /*0030*/ 	.string	""
        /*0030*/ 	.string	"ptxas"
        /*0030*/ 	.string	"Cuda compilation tools, release 13.0, V13.0.88"
        /*0030*/ 	.string	"Build cuda_13.0.r13.0/compiler.36424714_0"
        /*0030*/ 	.string	"-arch sm_100a -m 64 "



//--------------------- .note.nv.cuinfo           --------------------------
	.section	.note.nv.cuinfo,"",@"SHT_NOTE"
	.sectionflags	@"SHF_NOTE_NV_CUINFO"
        /*0018*/ 	.short	0x0002
        /*001a*/ 	.short	0x0064
        /*001c*/ 	.short	0x0082
	.zero		2


//--------------------- .nv.info                  --------------------------
	.section	.nv.info,"",@"SHT_CUDA_INFO"
	.align	4


	//----- nvinfo : EIATTR_REGCOUNT
	.align		4
        /*0000*/ 	.byte	0x04, 0x2f
        /*0002*/ 	.short	(.L_19 - .L_18)
	.align		4
.L_18:
        /*0004*/ 	.word	index@(_ZN7cutlass13device_kernelINS_4gemm6kernel13GemmUniversalIN4cute5tupleIJiiiiEEENS1_10collective13CollectiveMmaINS1_35MainloopSm100TmaUmmaWarpSpecializedILi34ELi2ELi4ENS5_IJNS4_1CILi1EEENSA_ILi2EEESB_EEEEENS5_IJNSA_ILi128EEENSA_ILi64EEENSA_ILi32EEEEEEaNS5_IJlSB_lEEEaSJ_NS4_8TiledMMAINS4_8MMA_AtomIJNS4_15SM100_MMA_S8_SSIaaiLi128ELi64ELNS4_4UMMA5MajorE0ELSO_0ELNSN_8SaturateE0EEEEEENS4_6LayoutINS5_IJSB_SB_SB_EEENS5_IJNSA_ILi0EEESU_SU_EEEEENS5_IJNS4_10UnderscoreESX_SX_EEEEENS4_23SM90_TMA_LOAD_MULTICASTENS4_14ComposedLayoutINS4_7SwizzleILi1ELi4ELi3EEENS4_18smem_ptr_flag_bitsILi8EEENSS_INS5_IJNSA_ILi8EEESH_EEENS5_IJSH_SB_EEEEEEEvNS4_8identityENS4_13SM90_TMA_LOADES1A_vS1B_EENS_8epilogue10collective18CollectiveEpilogueINS1E_23Sm100TmaWarpSpecializedILi1ELi1ELi64ELb0ELb0EEEJSI_NS5_IJNSS_ISF_SB_EENSS_ISG_SB_EEEEEaSJ_aSJ_NS1E_6fusion15FusionCallbacksIS1I_NS1M_17LinearCombinationIaiaiLNS_15FloatRoundStyleE2EEESI_S1L_JEEENS4_5SM1004TMEM4LOAD26SM100_TMEM_LOAD_32dp32b64xES1C_NS11_INS12_ILi2ELi4ELi3EEES15_NSS_INS5_IJS16_SG_EEENS5_IJSG_SB_EEEEEEENS4_39AutoVectorizingCopyWithAssumedAlignmentILi128EEENS4_14SM90_TMA_STOREES20_S22_S22_EEEvvEEEEvNT_6ParamsE)
        /*0008*/ 	.word	0x0000009c


	//----- nvinfo : EIATTR_FRAME_SIZE
	.align		4
.L_19:
        /*000c*/ 	.byte	0x04, 0x11
        /*000e*/ 	.short	(.L_21 - .L_20)
	.align		4
.L_20:
        /*0010*/ 	.word	index@($__internal_2_$__cuda_sm10x_tcgen05_guardrail_trap_unallocated_columns_being_dealloced)
        /*0014*/ 	.word	0x00000000


	//----- nvinfo : EIATTR_FRAME_SIZE
	.align		4
.L_21:
        /*0018*/ 	.byte	0x04, 0x11
        /*001a*/ 	.short	(.L_23 - .L_22)
	.align		4
.L_22:
        /*001c*/ 	.word	index@($__internal_1_$__cuda_sm10x_tcgen05_guardrail_trap_phase_invalid_during_alloc)
        /*0020*/ 	.word	0x00000000


	//----- nvinfo : EIATTR_FRAME_SIZE
	.align		4
.L_23:
        /*0024*/ 	.byte	0x04, 0x11
        /*0026*/ 	.short	(.L_25 - .L_24)
	.align		4
.L_24:
        /*0028*/ 	.word	index@($__internal_0_$__cuda_sm10x_tcgen05_guardrail_trap_col_being_dealloced_not_returned_by_alloc)
        /*002c*/ 	.word	0x00000000


	//----- nvinfo : EIATTR_FRAME_SIZE
	.align		4
.L_25:
        /*0030*/ 	.byte	0x04, 0x11
        /*0032*/ 	.short	(.L_27 - .L_26)
	.align		4
.L_26:
        /*0034*/ 	.word	index@(_ZN7cutlass13device_kernelINS_4gemm6kernel13GemmUniversalIN4cute5tupleIJiiiiEEENS1_10collective13CollectiveMmaINS1_35MainloopSm100TmaUmmaWarpSpecializedILi34ELi2ELi4ENS5_IJNS4_1CILi1EEENSA_ILi2EEESB_EEEEENS5_IJNSA_ILi128EEENSA_ILi64EEENSA_ILi32EEEEEEaNS5_IJlSB_lEEEaSJ_NS4_8TiledMMAINS4_8MMA_AtomIJNS4_15SM100_MMA_S8_SSIaaiLi128ELi64ELNS4_4UMMA5MajorE0ELSO_0ELNSN_8SaturateE0EEEEEENS4_6LayoutINS5_IJSB_SB_SB_EEENS5_IJNSA_ILi0EEESU_SU_EEEEENS5_IJNS4_10UnderscoreESX_SX_EEEEENS4_23SM90_TMA_LOAD_MULTICASTENS4_14ComposedLayoutINS4_7SwizzleILi1ELi4ELi3EEENS4_18smem_ptr_flag_bitsILi8EEENSS_INS5_IJNSA_ILi8EEESH_EEENS5_IJSH_SB_EEEEEEEvNS4_8identityENS4_13SM90_TMA_LOADES1A_vS1B_EENS_8epilogue10collective18CollectiveEpilogueINS1E_23Sm100TmaWarpSpecializedILi1ELi1ELi64ELb0ELb0EEEJSI_NS5_IJNSS_ISF_SB_EENSS_ISG_SB_EEEEEaSJ_aSJ_NS1E_6fusion15FusionCallbacksIS1I_NS1M_17LinearCombinationIaiaiLNS_15FloatRoundStyleE2EEESI_S1L_JEEENS4_5SM1004TMEM4LOAD26SM100_TMEM_LOAD_32dp32b64xES1C_NS11_INS12_ILi2ELi4ELi3EEES15_NSS_INS5_IJS16_SG_EEENS5_IJSG_SB_EEEEEEENS4_39AutoVectorizingCopyWithAssumedAlignmentILi128EEENS4_14SM90_TMA_STOREES20_S22_S22_EEEvvEEEEvNT_6ParamsE)
        /*0038*/ 	.word	0x00000000


	//----- nvinfo : EIATTR_MIN_STACK_SIZE
	.align		4
.L_27:
        /*003c*/ 	.byte	0x04, 0x12
        /*003e*/ 	.short	(.L_29 - .L_28)
	.align		4
.L_28:
        /*0040*/ 	.word	index@(_ZN7cutlass13device_kernelINS_4gemm6kernel13GemmUniversalIN4cute5tupleIJiiiiEEENS1_10collective13CollectiveMmaINS1_35MainloopSm100TmaUmmaWarpSpecializedILi34ELi2ELi4ENS5_IJNS4_1CILi1EEENSA_ILi2EEESB_EEEEENS5_IJNSA_ILi128EEENSA_ILi64EEENSA_ILi32EEEEEEaNS5_IJlSB_lEEEaSJ_NS4_8TiledMMAINS4_8MMA_AtomIJNS4_15SM100_MMA_S8_SSIaaiLi128ELi64ELNS4_4UMMA5MajorE0ELSO_0ELNSN_8SaturateE0EEEEEENS4_6LayoutINS5_IJSB_SB_SB_EEENS5_IJNSA_ILi0EEESU_SU_EEEEENS5_IJNS4_10UnderscoreESX_SX_EEEEENS4_23SM90_TMA_LOAD_MULTICASTENS4_14ComposedLayoutINS4_7SwizzleILi1ELi4ELi3EEENS4_18smem_ptr_flag_bitsILi8EEENSS_INS5_IJNSA_ILi8EEESH_EEENS5_IJSH_SB_EEEEEEEvNS4_8identityENS4_13SM90_TMA_LOADES1A_vS1B_EENS_8epilogue10collective18CollectiveEpilogueINS1E_23Sm100TmaWarpSpecializedILi1ELi1ELi64ELb0ELb0EEEJSI_NS5_IJNSS_ISF_SB_EENSS_ISG_SB_EEEEEaSJ_aSJ_NS1E_6fusion15FusionCallbacksIS1I_NS1M_17LinearCombinationIaiaiLNS_15FloatRoundStyleE2EEESI_S1L_JEEENS4_5SM1004TMEM4LOAD26SM100_TMEM_LOAD_32dp32b64xES1C_NS11_INS12_ILi2ELi4ELi3EEES15_NSS_INS5_IJS16_SG_EEENS5_IJSG_SB_EEEEEEENS4_39AutoVectorizingCopyWithAssumedAlignmentILi128EEENS4_14SM90_TMA_STOREES20_S22_S22_EEEvvEEEEvNT_6ParamsE)
        /*0044*/ 	.word	0x00000000
.L_29:


//--------------------- .nv.compat                --------------------------
	.section	.nv.compat,"",@"SHT_CUDA_COMPAT_INFO"
	.align	4
        /*0000*/ 	.byte	0x02, 0x09, 0x01, 0x00, 0x02, 0x02, 0x03, 0x00, 0x02, 0x05, 0x06, 0x00, 0x03, 0x07, 0x01, 0x01
        /*0010*/ 	.byte	0x02, 0x03, 0x01, 0x00, 0x02, 0x06, 0x01, 0x00, 0x04, 0x0b, 0x08, 0x00, 0x01, 0x00, 0x00, 0x00
        /*0020*/ 	.byte	0x00, 0x00, 0x00, 0x00


//--------------------- .nv.info._ZN7cutlass13device_kernelINS_4gemm6kernel13GemmUniversalIN4cute5tupleIJiiiiEEENS1_10collective13CollectiveMmaINS1_35MainloopSm100TmaUmmaWarpSpecializedILi34ELi2ELi4ENS5_IJNS4_1CILi1EEENSA_ILi2EEESB_EEEEENS5_IJNSA_ILi128EEENSA_ILi64EEENSA_ILi32EEEEEEaNS5_IJlSB_lEEEaSJ_NS4_8TiledMMAINS4_8MMA_AtomIJNS4_15SM100_MMA_S8_SSIaaiLi128ELi64ELNS4_4UMMA5MajorE0ELSO_0ELNSN_8SaturateE0EEEEEENS4_6LayoutINS5_IJSB_SB_SB_EEENS5_IJNSA_ILi0EEESU_SU_EEEEENS5_IJNS4_10UnderscoreESX_SX_EEEEENS4_23SM90_TMA_LOAD_MULTICASTENS4_14ComposedLayoutINS4_7SwizzleILi1ELi4ELi3EEENS4_18smem_ptr_flag_bitsILi8EEENSS_INS5_IJNSA_ILi8EEESH_EEENS5_IJSH_SB_EEEEEEEvNS4_8identityENS4_13SM90_TMA_LOADES1A_vS1B_EENS_8epilogue10collective18CollectiveEpilogueINS1E_23Sm100TmaWarpSpecializedILi1ELi1ELi64ELb0ELb0EEEJSI_NS5_IJNSS_ISF_SB_EENSS_ISG_SB_EEEEEaSJ_aSJ_NS1E_6fusion15FusionCallbacksIS1I_NS1M_17LinearCombinationIaiaiLNS_15FloatRoundStyleE2EEESI_S1L_JEEENS4_5SM1004TMEM4LOAD26SM100_TMEM_LOAD_32dp32b64xES1C_NS11_INS12_ILi2ELi4ELi3EEES15_NSS_INS5_IJS16_SG_EEENS5_IJSG_SB_EEEEEEENS4_39AutoVectorizingCopyWithAssumedAlignmentILi128EEENS4_14SM90_TMA_STOREES20_S22_S22_EEEvvEEEEvNT_6ParamsE --------------------------
	.section	.nv.info._ZN7cutlass13device_kernelINS_4gemm6kernel13GemmUniversalIN4cute5tupleIJiiiiEEENS1_10collective13CollectiveMmaINS1_35MainloopSm100TmaUmmaWarpSpecializedILi34ELi2ELi4ENS5_IJNS4_1CILi1EEENSA_ILi2EEESB_EEEEENS5_IJNSA_ILi128EEENSA_ILi64EEENSA_ILi32EEEEEEaNS5_IJlSB_lEEEaSJ_NS4_8TiledMMAINS4_8MMA_AtomIJNS4_15SM100_MMA_S8_SSIaaiLi128ELi64ELNS4_4UMMA5MajorE0ELSO_0ELNSN_8SaturateE0EEEEEENS4_6LayoutINS5_IJSB_SB_SB_EEENS5_IJNSA_ILi0EEESU_SU_EEEEENS5_IJNS4_10UnderscoreESX_SX_EEEEENS4_23SM90_TMA_LOAD_MULTICASTENS4_14ComposedLayoutINS4_7SwizzleILi1ELi4ELi3EEENS4_18smem_ptr_flag_bitsILi8EEENSS_INS5_IJNSA_ILi8EEESH_EEENS5_IJSH_SB_EEEEEEEvNS4_8identityENS4_13SM90_TMA_LOADES1A_vS1B_EENS_8epilogue10collective18CollectiveEpilogueINS1E_23Sm100TmaWarpSpecializedILi1ELi1ELi64ELb0ELb0EEEJSI_NS5_IJNSS_ISF_SB_EENSS_ISG_SB_EEEEEaSJ_aSJ_NS1E_6fusion15FusionCallbacksIS1I_NS1M_17LinearCombinationIaiaiLNS_15FloatRoundStyleE2EEESI_S1L_JEEENS4_5SM1004TMEM4LOAD26SM100_TMEM_LOAD_32dp32b64xES1C_NS11_INS12_ILi2ELi4ELi3EEES15_NSS_INS5_IJS16_SG_EEENS5_IJSG_SB_EEEEEEENS4_39AutoVectorizingCopyWithAssumedAlignmentILi128EEENS4_14SM90_TMA_STOREES20_S22_S22_EEEvvEEEEvNT_6ParamsE,"",@"SHT_CUDA_INFO"
	.sectionflags	@""
	.align	4


	//----- nvinfo : EIATTR_CUDA_API_VERSION
	.align		4
        /*0000*/ 	.byte	0x04, 0x37
        /*0002*/ 	.short	(.L_31 - .L_30)
.L_30:
        /*0004*/ 	.word	0x00000082


	//----- nvinfo : EIATTR_KPARAM_INFO
	.align		4
.L_31:
        /*0008*/ 	.byte	0x04, 0x17
        /*000a*/ 	.short	(.L_33 - .L_32)
.L_32:
        /*000c*/ 	.word	0x00000000
        /*0010*/ 	.short	0x0000
        /*0012*/ 	.short	0x0000
        /*0014*/ 	.byte	0x00, 0xf0, 0x01, 0x20


	//----- nvinfo : EIATTR_AT_ENTRY_FRAGMENTS
	.align		4
.L_33:
        /*0018*/ 	.byte	0x04, 0x4f
        /*001a*/ 	.short	(.L_35 - .L_34)


	//   ....[0]....
.L_34:
        /*001c*/ 	.word	0x00000006


	//----- nvinfo : EIATTR_RESERVED_SMEM_USED
	.align		4
.L_35:
        /*0020*/ 	.byte	0x01, 0x41
	.zero		2


	//----- nvinfo : EIATTR_SPARSE_MMA_MASK
	.align		4
        /*0024*/ 	.byte	0x03, 0x50
        /*0026*/ 	.short	0x0000


	//----- nvinfo : EIATTR_TCGEN05_1CTA_USED
	.align		4
        /*0028*/ 	.byte	0x01, 0x51
	.zero		2


	//----- nvinfo : EIATTR_MAXREG_COUNT
	.align		4
        /*002c*/ 	.byte	0x03, 0x1b
        /*002e*/ 	.short	0x00ff


	//----- nvinfo : EIATTR_NUM_BARRIERS
	.align		4
        /*0030*/ 	.byte	0x02, 0x4c
        /*0032*/ 	.byte	0x07
	.zero		1


	//----- nvinfo : EIATTR_EXTERNS
	.align		4
        /*0034*/ 	.byte	0x04, 0x0f
        /*0036*/ 	.short	(.L_37 - .L_36)


	//   ....[0]....
	.align		4
.L_36:
        /*0038*/ 	.word	index@(__assertfail)


	//----- nvinfo : EIATTR_MERCURY_ISA_VERSION
	.align		4
.L_37:
        /*003c*/ 	.byte	0x03, 0x5f
        /*003e*/ 	.short	0x0101


	//----- nvinfo : EIATTR_INT_WARP_WIDE_INSTR_OFFSETS
	.align		4
        /*0040*/ 	.byte	0x04, 0x31
        /*0042*/ 	.short	(.L_39 - .L_38)


	//   ....[0]....
.L_38:
        /*0044*/ 	.word	0x00004f50


	//   ....[1]....
        /*0048*/ 	.word	0x00004f80


	//   ....[2]....
        /*004c*/ 	.word	0x00004fa0


	//   ....[3]....
        /*0050*/ 	.word	0x00005ad0


	//   ....[4]....
        /*0054*/ 	.word	0x00005b80


	//----- nvinfo : EIATTR_COOP_GROUP_MASK_REGIDS
	.align		4
.L_39:
        /*0058*/ 	.byte	0x04, 0x29
        /*005a*/ 	.short	(.L_41 - .L_40)


	//   ....[0]....
.L_40:
        /*005c*/ 	.word	0xffffffff


	//   ....[1]....
        /*0060*/ 	.word	0xffffffff


	//   ....[2]....
        /*0064*/ 	.word	0xffffffff


	//   ....[3]....
        /*0068*/ 	.word	0xffffffff


	//   ....[4]....
        /*006c*/ 	.word	0xffffffff


	//   ....[5]....
        /*0070*/ 	.word	0xffffffff


	//   ....[6]....
        /*0074*/ 	.word	0xffffffff


	//   ....[7]....
        /*0078*/ 	.word	0xffffffff


	//   ....[8]....
        /*007c*/ 	.word	0xffffffff


	//   ....[9]....
        /*0080*/ 	.word	0xffffffff


	//   ....[10]....
        /*0084*/ 	.word	0xffffffff


	//   ....[11]....
        /*0088*/ 	.word	0xffffffff


	//   ....[12]....
        /*008c*/ 	.word	0xffffffff


	//   ....[13]....
        /*0090*/ 	.word	0xffffffff


	//----- nvinfo : EIATTR_COOP_GROUP_INSTR_OFFSETS
	.align		4
.L_41:
        /*0094*/ 	.byte	0x04, 0x28
        /*0096*/ 	.short	(.L_43 - .L_42)


	//   ....[0]....
.L_42:
        /*0098*/ 	.word	0x00000080


	//   ....[1]....
        /*009c*/ 	.word	0x000004e0


	//   ....[2]....
        /*00a0*/ 	.word	0x00000a80


	//   ....[3]....
        /*00a4*/ 	.word	0x00000bc0


	//   ....[4]....
        /*00a8*/ 	.word	0x00000cc0


	//   ....[5]....
        /*00ac*/ 	.word	0x00000e30


	//   ....[6]....
        /*00b0*/ 	.word	0x00000fd0


	//   ....[7]....
        /*00b4*/ 	.word	0x00001180


	//   ....[8]....
        /*00b8*/ 	.word	0x00002370


	//   ....[9]....
        /*00bc*/ 	.word	0x000042f0


	//   ....[10]....
        /*00c0*/ 	.word	0x00004500


	//   ....[11]....
        /*00c4*/ 	.word	0x00004530


	//   ....[12]....
        /*00c8*/ 	.word	0x00004e30


	//   ....[13]....
        /*00cc*/ 	.word	0x00005060


	//----- nvinfo : EIATTR_VRC_CTA_INIT_COUNT
	.align		4
.L_43:
        /*00d0*/ 	.byte	0x02, 0x4a
        /*00d2*/ 	.byte	0x80
	.zero		1


	//----- nvinfo : EIATTR_SYSCALL_OFFSETS
	.align		4
        /*00d4*/ 	.byte	0x04, 0x46
        /*00d6*/ 	.short	(.L_45 - .L_44)


	//   ....[0]....
.L_44:
        /*00d8*/ 	.word	0x00006700


	//   ....[1]....
        /*00dc*/ 	.word	0x00006840


	//   ....[2]....
        /*00e0*/ 	.word	0x00007000


	//----- nvinfo : EIATTR_MBARRIER_INSTR_OFFSETS
	.align		4
.L_45:
        /*00e4*/ 	.byte	0x04, 0x39
        /*00e6*/ 	.short	(.L_47 - .L_46)


	//   ....[0]....
.L_46:
        /*00e8*/ 	.word	0x00000620
        /*00ec*/ 	.word	0x000000ff
        /*00f0*/ 	.word	0x00000000
        /*00f4*/ 	.short	0x0100
        /*00f6*/ 	.byte	0x04
	.zero		1


	//   ....[1]....
        /*00f8*/ 	.word	0x00000630
        /*00fc*/ 	.word	0x000000ff
        /*0100*/ 	.word	0x00000110
        /*0104*/ 	.short	0x0100
        /*0106*/ 	.byte	0x04
	.zero		1


	//   ....[2]....
        /*0108*/ 	.word	0x00000640
        /*010c*/ 	.word	0x000000ff
        /*0110*/ 	.word	0x00000008
        /*0114*/ 	.short	0x0100
        /*0116*/ 	.byte	0x04
	.zero		1


	//   ....[3]....
        /*0118*/ 	.word	0x00000650
        /*011c*/ 	.word	0x000000ff
        /*0120*/ 	.word	0x00000118
        /*0124*/ 	.short	0x0100
        /*0126*/ 	.byte	0x04
	.zero		1


	//   ....[4]....
        /*0128*/ 	.word	0x00000660
        /*012c*/ 	.word	0x000000ff
        /*0130*/ 	.word	0x00000010
        /*0134*/ 	.short	0x0100
        /*0136*/ 	.byte	0x04
	.zero		1


	//   ....[5]....
        /*0138*/ 	.word	0x00000670
        /*013c*/ 	.word	0x000000ff
        /*0140*/ 	.word	0x00000120
        /*0144*/ 	.short	0x0100
        /*0146*/ 	.byte	0x04
	.zero		1


	//   ....[6]....
        /*0148*/ 	.word	0x00000680
        /*014c*/ 	.word	0x000000ff
        /*0150*/ 	.word	0x00000018
        /*0154*/ 	.short	0x0100
        /*0156*/ 	.byte	0x04
	.zero		1


	//   ....[7]....
        /*0158*/ 	.word	0x00000690
        /*015c*/ 	.word	0x000000ff
        /*0160*/ 	.word	0x00000128
        /*0164*/ 	.short	0x0100
        /*0166*/ 	.byte	0x04
	.zero		1


	//   ....[8]....
        /*0168*/ 	.word	0x000006a0
        /*016c*/ 	.word	0x000000ff
        /*0170*/ 	.word	0x00000020
        /*0174*/ 	.short	0x0100
        /*0176*/ 	.byte	0x04
	.zero		1


	//   ....[9]....
        /*0178*/ 	.word	0x000006b0
        /*017c*/ 	.word	0x000000ff
        /*0180*/ 	.word	0x00000130
        /*0184*/ 	.short	0x0100
        /*0186*/ 	.byte	0x04
	.zero		1


	//   ....[10]....
        /*0188*/ 	.word	0x000006c0
        /*018c*/ 	.word	0x000000ff
        /*0190*/ 	.word	0x00000028
        /*0194*/ 	.short	0x0100
        /*0196*/ 	.byte	0x04
	.zero		1


	//   ....[11]....
        /*0198*/ 	.word	0x000006d0
        /*019c*/ 	.word	0x000000ff
        /*01a0*/ 	.word	0x00000138
        /*01a4*/ 	.short	0x0100
        /*01a6*/ 	.byte	0x04
	.zero		1


	//   ....[12]....
        /*01a8*/ 	.word	0x000006e0
        /*01ac*/ 	.word	0x000000ff
        /*01b0*/ 	.word	0x00000030
        /*01b4*/ 	.short	0x0100
        /*01b6*/ 	.byte	0x04
	.zero		1


	//   ....[13]....
        /*01b8*/ 	.word	0x000006f0
        /*01bc*/ 	.word	0x000000ff
        /*01c0*/ 	.word	0x00000140
        /*01c4*/ 	.short	0x0100
        /*01c6*/ 	.byte	0x04
	.zero		1


	//   ....[14]....
        /*01c8*/ 	.word	0x00000700
        /*01cc*/ 	.word	0x000000ff
        /*01d0*/ 	.word	0x00000038
        /*01d4*/ 	.short	0x0100
        /*01d6*/ 	.byte	0x04
	.zero		1


	//   ....[15]....
        /*01d8*/ 	.word	0x00000710
        /*01dc*/ 	.word	0x000000ff
        /*01e0*/ 	.word	0x00000148
        /*01e4*/ 	.short	0x0100
        /*01e6*/ 	.byte	0x04
	.zero		1


	//   ....[16]....
        /*01e8*/ 	.word	0x00000720
        /*01ec*/ 	.word	0x000000ff
        /*01f0*/ 	.word	0x00000040
        /*01f4*/ 	.short	0x0100
        /*01f6*/ 	.byte	0x04
	.zero		1


	//   ....[17]....
        /*01f8*/ 	.word	0x00000730
        /*01fc*/ 	.word	0x000000ff
        /*0200*/ 	.word	0x00000150
        /*0204*/ 	.short	0x0100
        /*0206*/ 	.byte	0x04
	.zero		1


	//   ....[18]....
        /*0208*/ 	.word	0x00000740
        /*020c*/ 	.word	0x000000ff
        /*0210*/ 	.word	0x00000048
        /*0214*/ 	.short	0x0100
        /*0216*/ 	.byte	0x04
	.zero		1


	//   ....[19]....
        /*0218*/ 	.word	0x00000750
        /*021c*/ 	.word	0x000000ff
        /*0220*/ 	.word	0x00000158
        /*0224*/ 	.short	0x0100
        /*0226*/ 	.byte	0x04
	.zero		1


	//   ....[20]....
        /*0228*/ 	.word	0x00000760
        /*022c*/ 	.word	0x000000ff
        /*0230*/ 	.word	0x00000050
        /*0234*/ 	.short	0x0100
        /*0236*/ 	.byte	0x04
	.zero		1


	//   ....[21]....
        /*0238*/ 	.word	0x00000770
        /*023c*/ 	.word	0x000000ff
        /*0240*/ 	.word	0x00000160
        /*0244*/ 	.short	0x0100
        /*0246*/ 	.byte	0x04
	.zero		1


	//   ....[22]....
        /*0248*/ 	.word	0x00000780
        /*024c*/ 	.word	0x000000ff
        /*0250*/ 	.word	0x00000058
        /*0254*/ 	.short	0x0100
        /*0256*/ 	.byte	0x04
	.zero		1


	//   ....[23]....
        /*0258*/ 	.word	0x00000790
        /*025c*/ 	.word	0x000000ff
        /*0260*/ 	.word	0x00000168
        /*0264*/ 	.short	0x0100
        /*0266*/ 	.byte	0x04
	.zero		1


	//   ....[24]....
        /*0268*/ 	.word	0x000007a0
        /*026c*/ 	.word	0x000000ff
        /*0270*/ 	.word	0x00000060
        /*0274*/ 	.short	0x0100
        /*0276*/ 	.byte	0x04
	.zero		1


	//   ....[25]....
        /*0278*/ 	.word	0x000007b0
        /*027c*/ 	.word	0x000000ff
        /*0280*/ 	.word	0x00000170
        /*0284*/ 	.short	0x0100
        /*0286*/ 	.byte	0x04
	.zero		1


	//   ....[26]....
        /*0288*/ 	.word	0x000007c0
        /*028c*/ 	.word	0x000000ff
        /*0290*/ 	.word	0x00000068
        /*0294*/ 	.short	0x0100
        /*0296*/ 	.byte	0x04
	.zero		1


	//   ....[27]....
        /*0298*/ 	.word	0x000007d0
        /*029c*/ 	.word	0x000000ff
        /*02a0*/ 	.word	0x00000178
        /*02a4*/ 	.short	0x0100
        /*02a6*/ 	.byte	0x04
	.zero		1


	//   ....[28]....
        /*02a8*/ 	.word	0x000007e0
        /*02ac*/ 	.word	0x000000ff
        /*02b0*/ 	.word	0x00000070
        /*02b4*/ 	.short	0x0100
        /*02b6*/ 	.byte	0x04
	.zero		1


	//   ....[29]....
        /*02b8*/ 	.word	0x000007f0
        /*02bc*/ 	.word	0x000000ff
        /*02c0*/ 	.word	0x00000180
        /*02c4*/ 	.short	0x0100
        /*02c6*/ 	.byte	0x04
	.zero		1


	//   ....[30]....
        /*02c8*/ 	.word	0x00000800
        /*02cc*/ 	.word	0x000000ff
        /*02d0*/ 	.word	0x00000078
        /*02d4*/ 	.short	0x0100
        /*02d6*/ 	.byte	0x04
	.zero		1


	//   ....[31]....
        /*02d8*/ 	.word	0x00000810
        /*02dc*/ 	.word	0x000000ff
        /*02e0*/ 	.word	0x00000188
        /*02e4*/ 	.short	0x0100
        /*02e6*/ 	.byte	0x04
	.zero		1


	//   ....[32]....
        /*02e8*/ 	.word	0x00000820
        /*02ec*/ 	.word	0x000000ff
        /*02f0*/ 	.word	0x00000080
        /*02f4*/ 	.short	0x0100
        /*02f6*/ 	.byte	0x04
	.zero		1


	//   ....[33]....
        /*02f8*/ 	.word	0x00000830
        /*02fc*/ 	.word	0x000000ff
        /*0300*/ 	.word	0x00000190
        /*0304*/ 	.short	0x0100
        /*0306*/ 	.byte	0x04
	.zero		1


	//   ....[34]....
        /*0308*/ 	.word	0x00000840
        /*030c*/ 	.word	0x000000ff
        /*0310*/ 	.word	0x00000088
        /*0314*/ 	.short	0x0100
        /*0316*/ 	.byte	0x04
	.zero		1


	//   ....[35]....
        /*0318*/ 	.word	0x00000850
        /*031c*/ 	.word	0x000000ff
        /*0320*/ 	.word	0x00000198
        /*0324*/ 	.short	0x0100
        /*0326*/ 	.byte	0x04
	.zero		1


	//   ....[36]....
        /*0328*/ 	.word	0x00000860
        /*032c*/ 	.word	0x000000ff
        /*0330*/ 	.word	0x00000090
        /*0334*/ 	.short	0x0100
        /*0336*/ 	.byte	0x04
	.zero		1


	//   ....[37]....
        /*0338*/ 	.word	0x00000870
        /*033c*/ 	.word	0x000000ff
        /*0340*/ 	.word	0x000001a0
        /*0344*/ 	.short	0x0100
        /*0346*/ 	.byte	0x04
	.zero		1


	//   ....[38]....
        /*0348*/ 	.word	0x00000880
        /*034c*/ 	.word	0x000000ff
        /*0350*/ 	.word	0x00000098
        /*0354*/ 	.short	0x0100
        /*0356*/ 	.byte	0x04
	.zero		1


	//   ....[39]....
        /*0358*/ 	.word	0x00000890
        /*035c*/ 	.word	0x000000ff
        /*0360*/ 	.word	0x000001a8
        /*0364*/ 	.short	0x0100
        /*0366*/ 	.byte	0x04
	.zero		1


	//   ....[40]....
        /*0368*/ 	.word	0x000008a0
        /*036c*/ 	.word	0x000000ff
        /*0370*/ 	.word	0x000000a0
        /*0374*/ 	.short	0x0100
        /*0376*/ 	.byte	0x04
	.zero		1


	//   ....[41]....
        /*0378*/ 	.word	0x000008b0
        /*037c*/ 	.word	0x000000ff
        /*0380*/ 	.word	0x000001b0
        /*0384*/ 	.short	0x0100
        /*0386*/ 	.byte	0x04
	.zero		1


	//   ....[42]....
        /*0388*/ 	.word	0x000008c0
        /*038c*/ 	.word	0x000000ff
        /*0390*/ 	.word	0x000000a8
        /*0394*/ 	.short	0x0100
        /*0396*/ 	.byte	0x04
	.zero		1


	//   ....[43]....
        /*0398*/ 	.word	0x000008d0
        /*039c*/ 	.word	0x000000ff
        /*03a0*/ 	.word	0x000001b8
        /*03a4*/ 	.short	0x0100
        /*03a6*/ 	.byte	0x04
	.zero		1


	//   ....[44]....
        /*03a8*/ 	.word	0x000008e0
        /*03ac*/ 	.word	0x000000ff
        /*03b0*/ 	.word	0x000000b0
        /*03b4*/ 	.short	0x0100
        /*03b6*/ 	.byte	0x04
	.zero		1


	//   ....[45]....
        /*03b8*/ 	.word	0x000008f0
        /*03bc*/ 	.word	0x000000ff
        /*03c0*/ 	.word	0x000001c0
        /*03c4*/ 	.short	0x0100
        /*03c6*/ 	.byte	0x04
	.zero		1


	//   ....[46]....
        /*03c8*/ 	.word	0x00000900
        /*03cc*/ 	.word	0x000000ff
        /*03d0*/ 	.word	0x000000b8
        /*03d4*/ 	.short	0x0100
        /*03d6*/ 	.byte	0x04
	.zero		1


	//   ....[47]....
        /*03d8*/ 	.word	0x00000910
        /*03dc*/ 	.word	0x000000ff
        /*03e0*/ 	.word	0x000001c8
        /*03e4*/ 	.short	0x0100
        /*03e6*/ 	.byte	0x04
	.zero		1


	//   ....[48]....
        /*03e8*/ 	.word	0x00000920
        /*03ec*/ 	.word	0x000000ff
        /*03f0*/ 	.word	0x000000c0
        /*03f4*/ 	.short	0x0100
        /*03f6*/ 	.byte	0x04
	.zero		1


	//   ....[49]....
        /*03f8*/ 	.word	0x00000930
        /*03fc*/ 	.word	0x000000ff
        /*0400*/ 	.word	0x000001d0
        /*0404*/ 	.short	0x0100
        /*0406*/ 	.byte	0x04
	.zero		1


	//   ....[50]....
        /*0408*/ 	.word	0x00000940
        /*040c*/ 	.word	0x000000ff
        /*0410*/ 	.word	0x000000c8
        /*0414*/ 	.short	0x0100
        /*0416*/ 	.byte	0x04
	.zero		1


	//   ....[51]....
        /*0418*/ 	.word	0x00000950
        /*041c*/ 	.word	0x000000ff
        /*0420*/ 	.word	0x000001d8
        /*0424*/ 	.short	0x0100
        /*0426*/ 	.byte	0x04
	.zero		1


	//   ....[52]....
        /*0428*/ 	.word	0x00000960
        /*042c*/ 	.word	0x000000ff
        /*0430*/ 	.word	0x000000d0
        /*0434*/ 	.short	0x0100
        /*0436*/ 	.byte	0x04
	.zero		1


	//   ....[53]....
        /*0438*/ 	.word	0x00000970
        /*043c*/ 	.word	0x000000ff
        /*0440*/ 	.word	0x000001e0
        /*0444*/ 	.short	0x0100
        /*0446*/ 	.byte	0x04
	.zero		1


	//   ....[54]....
        /*0448*/ 	.word	0x00000980
        /*044c*/ 	.word	0x000000ff
        /*0450*/ 	.word	0x000000d8
        /*0454*/ 	.short	0x0100
        /*0456*/ 	.byte	0x04
	.zero		1


	//   ....[55]....
        /*0458*/ 	.word	0x00000990
        /*045c*/ 	.word	0x000000ff
        /*0460*/ 	.word	0x000001e8
        /*0464*/ 	.short	0x0100
        /*0466*/ 	.byte	0x04
	.zero		1


	//   ....[56]....
        /*0468*/ 	.word	0x000009a0
        /*046c*/ 	.word	0x000000ff
        /*0470*/ 	.word	0x000000e0
        /*0474*/ 	.short	0x0100
        /*0476*/ 	.byte	0x04
	.zero		1


	//   ....[57]....
        /*0478*/ 	.word	0x000009b0
        /*047c*/ 	.word	0x000000ff
        /*0480*/ 	.word	0x000001f0
        /*0484*/ 	.short	0x0100
        /*0486*/ 	.byte	0x04
	.zero		1


	//   ....[58]....
        /*0488*/ 	.word	0x000009c0
        /*048c*/ 	.word	0x000000ff
        /*0490*/ 	.word	0x000000e8
        /*0494*/ 	.short	0x0100
        /*0496*/ 	.byte	0x04
	.zero		1


	//   ....[59]....
        /*0498*/ 	.word	0x000009d0
        /*049c*/ 	.word	0x000000ff
        /*04a0*/ 	.word	0x000001f8
        /*04a4*/ 	.short	0x0100
        /*04a6*/ 	.byte	0x04
	.zero		1


	//   ....[60]....
        /*04a8*/ 	.word	0x000009e0
        /*04ac*/ 	.word	0x000000ff
        /*04b0*/ 	.word	0x000000f0
        /*04b4*/ 	.short	0x0100
        /*04b6*/ 	.byte	0x04
	.zero		1


	//   ....[61]....
        /*04b8*/ 	.word	0x000009f0
        /*04bc*/ 	.word	0x000000ff
        /*04c0*/ 	.word	0x00000200
        /*04c4*/ 	.short	0x0100
        /*04c6*/ 	.byte	0x04
	.zero		1


	//   ....[62]....
        /*04c8*/ 	.word	0x00000a00
        /*04cc*/ 	.word	0x000000ff
        /*04d0*/ 	.word	0x000000f8
        /*04d4*/ 	.short	0x0100
        /*04d6*/ 	.byte	0x04
	.zero		1


	//   ....[63]....
        /*04d8*/ 	.word	0x00000a10
        /*04dc*/ 	.word	0x000000ff
        /*04e0*/ 	.word	0x00000208
        /*04e4*/ 	.short	0x0100
        /*04e6*/ 	.byte	0x04
	.zero		1


	//   ....[64]....
        /*04e8*/ 	.word	0x00000a20
        /*04ec*/ 	.word	0x000000ff
        /*04f0*/ 	.word	0x00000100
        /*04f4*/ 	.short	0x0100
        /*04f6*/ 	.byte	0x04
	.zero		1


	//   ....[65]....
        /*04f8*/ 	.word	0x00000a30
        /*04fc*/ 	.word	0x000000ff
        /*0500*/ 	.word	0x00000210
        /*0504*/ 	.short	0x0100
        /*0506*/ 	.byte	0x04
	.zero		1


	//   ....[66]....
        /*0508*/ 	.word	0x00000a40
        /*050c*/ 	.word	0x000000ff
        /*0510*/ 	.word	0x00000108
        /*0514*/ 	.short	0x0100
        /*0516*/ 	.byte	0x04
	.zero		1


	//   ....[67]....
        /*0518*/ 	.word	0x00000a50
        /*051c*/ 	.word	0x000000ff
        /*0520*/ 	.word	0x00000218
        /*0524*/ 	.short	0x0100
        /*0526*/ 	.byte	0x04
	.zero		1


	//   ....[68]....
        /*0528*/ 	.word	0x00000b90
        /*052c*/ 	.word	0x000000ff
        /*0530*/ 	.word	0x00000220
        /*0534*/ 	.short	0x0100
        /*0536*/ 	.byte	0x04
	.zero		1


	//   ....[69]....
        /*0538*/ 	.word	0x00000ba0
        /*053c*/ 	.word	0x000000ff
        /*0540*/ 	.word	0x00000228
        /*0544*/ 	.short	0x0100
        /*0546*/ 	.byte	0x04
	.zero		1


	//   ....[70]....
        /*0548*/ 	.word	0x00000c90
        /*054c*/ 	.word	0x000000ff
        /*0550*/ 	.word	0x00000230
        /*0554*/ 	.short	0x0100
        /*0556*/ 	.byte	0x06
	.zero		1


	//   ....[71]....
        /*0558*/ 	.word	0x00000ca0
        /*055c*/ 	.word	0x000000ff
        /*0560*/ 	.word	0x00000238
        /*0564*/ 	.short	0x0100
        /*0566*/ 	.byte	0x06
	.zero		1


	//   ....[72]....
        /*0568*/ 	.word	0x00000de0
        /*056c*/ 	.word	0x000000ff
        /*0570*/ 	.word	0x00000240
        /*0574*/ 	.short	0x0100
        /*0576*/ 	.byte	0x06
	.zero		1


	//   ....[73]....
        /*0578*/ 	.word	0x00000df0
        /*057c*/ 	.word	0x000000ff
        /*0580*/ 	.word	0x00000250
        /*0584*/ 	.short	0x0100
        /*0586*/ 	.byte	0x06
	.zero		1


	//   ....[74]....
        /*0588*/ 	.word	0x00000e00
        /*058c*/ 	.word	0x000000ff
        /*0590*/ 	.word	0x00000248
        /*0594*/ 	.short	0x0100
        /*0596*/ 	.byte	0x06
	.zero		1


	//   ....[75]....
        /*0598*/ 	.word	0x00000e10
        /*059c*/ 	.word	0x000000ff
        /*05a0*/ 	.word	0x00000258
        /*05a4*/ 	.short	0x0100
        /*05a6*/ 	.byte	0x06
	.zero		1


	//   ....[76]....
        /*05a8*/ 	.word	0x00000f40
        /*05ac*/ 	.word	0x000000ff
        /*05b0*/ 	.word	0x00000260
        /*05b4*/ 	.short	0x0100
        /*05b6*/ 	.byte	0x04
	.zero		1


	//   ....[77]....
        /*05b8*/ 	.word	0x00000f50
        /*05bc*/ 	.word	0x000000ff
        /*05c0*/ 	.word	0x00000280
        /*05c4*/ 	.short	0x0100
        /*05c6*/ 	.byte	0x04
	.zero		1


	//   ....[78]....
        /*05c8*/ 	.word	0x00000f60
        /*05cc*/ 	.word	0x000000ff
        /*05d0*/ 	.word	0x00000268
        /*05d4*/ 	.short	0x0100
        /*05d6*/ 	.byte	0x04
	.zero		1


	//   ....[79]....
        /*05d8*/ 	.word	0x00000f70
        /*05dc*/ 	.word	0x000000ff
        /*05e0*/ 	.word	0x00000288
        /*05e4*/ 	.short	0x0100
        /*05e6*/ 	.byte	0x04
	.zero		1


	//   ....[80]....
        /*05e8*/ 	.word	0x00000f80
        /*05ec*/ 	.word	0x000000ff
        /*05f0*/ 	.word	0x00000270
        /*05f4*/ 	.short	0x0100
        /*05f6*/ 	.byte	0x04
	.zero		1


	//   ....[81]....
        /*05f8*/ 	.word	0x00000f90
        /*05fc*/ 	.word	0x000000ff
        /*0600*/ 	.word	0x00000290
        /*0604*/ 	.short	0x0100
        /*0606*/ 	.byte	0x04
	.zero		1


	//   ....[82]....
        /*0608*/ 	.word	0x00000fa0
        /*060c*/ 	.word	0x000000ff
        /*0610*/ 	.word	0x00000278
        /*0614*/ 	.short	0x0100
        /*0616*/ 	.byte	0x04
	.zero		1


	//   ....[83]....
        /*0618*/ 	.word	0x00000fb0
        /*061c*/ 	.word	0x000000ff
        /*0620*/ 	.word	0x00000298
        /*0624*/ 	.short	0x0100
        /*0626*/ 	.byte	0x04
	.zero		1


	//   ....[84]....
        /*0628*/ 	.word	0x000010a0
        /*062c*/ 	.word	0x000000ff
        /*0630*/ 	.word	0x000002a0
        /*0634*/ 	.short	0x0100
        /*0636*/ 	.byte	0x04
	.zero		1


	//   ....[85]....
        /*0638*/ 	.word	0x000010b0
        /*063c*/ 	.word	0x000000ff
        /*0640*/ 	.word	0x000002b0
        /*0644*/ 	.short	0x0100
        /*0646*/ 	.byte	0x04
	.zero		1


	//   ....[86]....
        /*0648*/ 	.word	0x000010c0
        /*064c*/ 	.word	0x000000ff
        /*0650*/ 	.word	0x000002a8
        /*0654*/ 	.short	0x0100
        /*0656*/ 	.byte	0x04
	.zero		1


	//   ....[87]....
        /*0658*/ 	.word	0x000010d0
        /*065c*/ 	.word	0x000000ff
        /*0660*/ 	.word	0x000002b8
        /*0664*/ 	.short	0x0100
        /*0666*/ 	.byte	0x04
	.zero		1


	//   ....[88]....
        /*0668*/ 	.word	0x00001bf0
        /*066c*/ 	.word	0x00000000
        /*0670*/ 	.word	0x000002b0
        /*0674*/ 	.short	0x010a
        /*0676*/ 	.byte	0xff
	.zero		1


	//   ....[89]....
        /*0678*/ 	.word	0x00001c20
        /*067c*/ 	.word	0x00000000
        /*0680*/ 	.word	0x000002a0
        /*0684*/ 	.short	0x0101
        /*0686*/ 	.byte	0xff
	.zero		1


	//   ....[90]....
        /*0688*/ 	.word	0x00001cf0
        /*068c*/ 	.word	0x000000ff
        /*0690*/ 	.word	0x00000110
        /*0694*/ 	.short	0x010a
        /*0696*/ 	.byte	0x04
	.zero		1


	//   ....[91]....
        /*0698*/ 	.word	0x00001d70
        /*069c*/ 	.word	0x000000ff
        /*06a0*/ 	.word	0x00000110
        /*06a4*/ 	.short	0x010a
        /*06a6*/ 	.byte	0x21
	.zero		1


	//   ....[92]....
        /*06a8*/ 	.word	0x00001f00
        /*06ac*/ 	.word	0x000000ff
        /*06b0*/ 	.word	0x00000110
        /*06b4*/ 	.short	0x010a
        /*06b6*/ 	.byte	0x08
	.zero		1


	//   ....[93]....
        /*06b8*/ 	.word	0x00002020
        /*06bc*/ 	.word	0x000000ff
        /*06c0*/ 	.word	0x00000238
        /*06c4*/ 	.short	0x0101
        /*06c6*/ 	.byte	0x06
	.zero		1


	//   ....[94]....
        /*06c8*/ 	.word	0x00002040
        /*06cc*/ 	.word	0x000000ff
        /*06d0*/ 	.word	0x00000110
        /*06d4*/ 	.short	0x010a
        /*06d6*/ 	.byte	0x04
	.zero		1


	//   ....[95]....
        /*06d8*/ 	.word	0x000020c0
        /*06dc*/ 	.word	0x000000ff
        /*06e0*/ 	.word	0x00000110
        /*06e4*/ 	.short	0x010a
        /*06e6*/ 	.byte	0x11
	.zero		1


	//   ....[96]....
        /*06e8*/ 	.word	0x00002250
        /*06ec*/ 	.word	0x000000ff
        /*06f0*/ 	.word	0x00000110
        /*06f4*/ 	.short	0x010a
        /*06f6*/ 	.byte	0x07
	.zero		1


	//   ....[97]....
        /*06f8*/ 	.word	0x000023a0
        /*06fc*/ 	.word	0x00000003
        /*0700*/ 	.word	0x00000240
        /*0704*/ 	.short	0x010a
        /*0706*/ 	.byte	0xff
	.zero		1


	//   ....[98]....
        /*0708*/ 	.word	0x000024f0
        /*070c*/ 	.word	0x00000000
        /*0710*/ 	.word	0x00000000
        /*0714*/ 	.short	0x0101
        /*0716*/ 	.byte	0xff
	.zero		1


	//   ....[99]....
        /*0718*/ 	.word	0x00002a90
        /*071c*/ 	.word	0x000000ff
        /*0720*/ 	.word	0x00000000
        /*0724*/ 	.short	0x010a
        /*0726*/ 	.byte	0x04
	.zero		1


	//   ....[100]....
        /*0728*/ 	.word	0x00002b20
        /*072c*/ 	.word	0x000000ff
        /*0730*/ 	.word	0x00000000
        /*0734*/ 	.short	0x010a
        /*0736*/ 	.byte	0x05
	.zero		1


	//   ....[101]....
        /*0738*/ 	.word	0x00002bb0
        /*073c*/ 	.word	0x000000ff
        /*0740*/ 	.word	0x00000000
        /*0744*/ 	.short	0x010a
        /*0746*/ 	.byte	0x05
	.zero		1


	//   ....[102]....
        /*0748*/ 	.word	0x00002c40
        /*074c*/ 	.word	0x000000ff
        /*0750*/ 	.word	0x00000000
        /*0754*/ 	.short	0x010a
        /*0756*/ 	.byte	0x05
	.zero		1


	//   ....[103]....
        /*0758*/ 	.word	0x00002cd0
        /*075c*/ 	.word	0x000000ff
        /*0760*/ 	.word	0x00000000
        /*0764*/ 	.short	0x010a
        /*0766*/ 	.byte	0x05
	.zero		1


	//   ....[104]....
        /*0768*/ 	.word	0x00002d60
        /*076c*/ 	.word	0x000000ff
        /*0770*/ 	.word	0x00000000
        /*0774*/ 	.short	0x010a
        /*0776*/ 	.byte	0x05
	.zero		1


	//   ....[105]....
        /*0778*/ 	.word	0x00002df0
        /*077c*/ 	.word	0x000000ff
        /*0780*/ 	.word	0x00000000
        /*0784*/ 	.short	0x010a
        /*0786*/ 	.byte	0x05
	.zero		1


	//   ....[106]....
        /*0788*/ 	.word	0x00002e80
        /*078c*/ 	.word	0x000000ff
        /*0790*/ 	.word	0x00000000
        /*0794*/ 	.short	0x010a
        /*0796*/ 	.byte	0x05
	.zero		1


	//   ....[107]....
        /*0798*/ 	.word	0x00002f10
        /*079c*/ 	.word	0x000000ff
        /*07a0*/ 	.word	0x00000000
        /*07a4*/ 	.short	0x010a
        /*07a6*/ 	.byte	0x05
	.zero		1


	//   ....[108]....
        /*07a8*/ 	.word	0x00002fa0
        /*07ac*/ 	.word	0x000000ff
        /*07b0*/ 	.word	0x00000000
        /*07b4*/ 	.short	0x010a
        /*07b6*/ 	.byte	0x05
	.zero		1


	//   ....[109]....
        /*07b8*/ 	.word	0x00003030
        /*07bc*/ 	.word	0x000000ff
        /*07c0*/ 	.word	0x00000000
        /*07c4*/ 	.short	0x010a
        /*07c6*/ 	.byte	0x05
	.zero		1


	//   ....[110]....
        /*07c8*/ 	.word	0x000030c0
        /*07cc*/ 	.word	0x000000ff
        /*07d0*/ 	.word	0x00000000
        /*07d4*/ 	.short	0x010a
        /*07d6*/ 	.byte	0x05
	.zero		1


	//   ....[111]....
        /*07d8*/ 	.word	0x00003150
        /*07dc*/ 	.word	0x000000ff
        /*07e0*/ 	.word	0x00000000
        /*07e4*/ 	.short	0x010a
        /*07e6*/ 	.byte	0x05
	.zero		1


	//   ....[112]....
        /*07e8*/ 	.word	0x000031e0
        /*07ec*/ 	.word	0x000000ff
        /*07f0*/ 	.word	0x00000000
        /*07f4*/ 	.short	0x010a
        /*07f6*/ 	.byte	0x05
	.zero		1


	//   ....[113]....
        /*07f8*/ 	.word	0x00003270
        /*07fc*/ 	.word	0x000000ff
        /*0800*/ 	.word	0x00000000
        /*0804*/ 	.short	0x010a
        /*0806*/ 	.byte	0x05
	.zero		1


	//   ....[114]....
        /*0808*/ 	.word	0x00003300
        /*080c*/ 	.word	0x000000ff
        /*0810*/ 	.word	0x00000000
        /*0814*/ 	.short	0x010a
        /*0816*/ 	.byte	0x05
	.zero		1


	//   ....[115]....
        /*0818*/ 	.word	0x00003390
        /*081c*/ 	.word	0x000000ff
        /*0820*/ 	.word	0x00000000
        /*0824*/ 	.short	0x010a
        /*0826*/ 	.byte	0x05
	.zero		1


	//   ....[116]....
        /*0828*/ 	.word	0x00003420
        /*082c*/ 	.word	0x000000ff
        /*0830*/ 	.word	0x00000000
        /*0834*/ 	.short	0x010a
        /*0836*/ 	.byte	0x05
	.zero		1


	//   ....[117]....
        /*0838*/ 	.word	0x000034b0
        /*083c*/ 	.word	0x000000ff
        /*0840*/ 	.word	0x00000000
        /*0844*/ 	.short	0x010a
        /*0846*/ 	.byte	0x05
	.zero		1


	//   ....[118]....
        /*0848*/ 	.word	0x00003540
        /*084c*/ 	.word	0x000000ff
        /*0850*/ 	.word	0x00000000
        /*0854*/ 	.short	0x010a
        /*0856*/ 	.byte	0x05
	.zero		1


	//   ....[119]....
        /*0858*/ 	.word	0x000035d0
        /*085c*/ 	.word	0x000000ff
        /*0860*/ 	.word	0x00000000
        /*0864*/ 	.short	0x010a
        /*0866*/ 	.byte	0x05
	.zero		1


	//   ....[120]....
        /*0868*/ 	.word	0x00003660
        /*086c*/ 	.word	0x000000ff
        /*0870*/ 	.word	0x00000000
        /*0874*/ 	.short	0x010a
        /*0876*/ 	.byte	0x05
	.zero		1


	//   ....[121]....
        /*0878*/ 	.word	0x000036f0
        /*087c*/ 	.word	0x000000ff
        /*0880*/ 	.word	0x00000000
        /*0884*/ 	.short	0x010a
        /*0886*/ 	.byte	0x05
	.zero		1


	//   ....[122]....
        /*0888*/ 	.word	0x00003780
        /*088c*/ 	.word	0x000000ff
        /*0890*/ 	.word	0x00000000
        /*0894*/ 	.short	0x010a
        /*0896*/ 	.byte	0x05
	.zero		1


	//   ....[123]....
        /*0898*/ 	.word	0x00003810
        /*089c*/ 	.word	0x000000ff
        /*08a0*/ 	.word	0x00000000
        /*08a4*/ 	.short	0x010a
        /*08a6*/ 	.byte	0x05
	.zero		1


	//   ....[124]....
        /*08a8*/ 	.word	0x000038a0
        /*08ac*/ 	.word	0x000000ff
        /*08b0*/ 	.word	0x00000000
        /*08b4*/ 	.short	0x010a
        /*08b6*/ 	.byte	0x05
	.zero		1


	//   ....[125]....
        /*08b8*/ 	.word	0x00003930
        /*08bc*/ 	.word	0x000000ff
        /*08c0*/ 	.word	0x00000000
        /*08c4*/ 	.short	0x010a
        /*08c6*/ 	.byte	0x05
	.zero		1


	//   ....[126]....
        /*08c8*/ 	.word	0x000039c0
        /*08cc*/ 	.word	0x000000ff
        /*08d0*/ 	.word	0x00000000
        /*08d4*/ 	.short	0x010a
        /*08d6*/ 	.byte	0x05
	.zero		1


	//   ....[127]....
        /*08d8*/ 	.word	0x00003a50
        /*08dc*/ 	.word	0x000000ff
        /*08e0*/ 	.word	0x00000000
        /*08e4*/ 	.short	0x010a
        /*08e6*/ 	.byte	0x05
	.zero		1


	//   ....[128]....
        /*08e8*/ 	.word	0x00003ae0
        /*08ec*/ 	.word	0x000000ff
        /*08f0*/ 	.word	0x00000000
        /*08f4*/ 	.short	0x010a
        /*08f6*/ 	.byte	0x05
	.zero		1


	//   ....[129]....
        /*08f8*/ 	.word	0x00003b70
        /*08fc*/ 	.word	0x000000ff
        /*0900*/ 	.word	0x00000000
        /*0904*/ 	.short	0x010a
        /*0906*/ 	.byte	0x05
	.zero		1


	//   ....[130]....
        /*0908*/ 	.word	0x00003c00
        /*090c*/ 	.word	0x000000ff
        /*0910*/ 	.word	0x00000000
        /*0914*/ 	.short	0x010a
        /*0916*/ 	.byte	0x05
	.zero		1


	//   ....[131]....
        /*0918*/ 	.word	0x00003c90
        /*091c*/ 	.word	0x000000ff
        /*0920*/ 	.word	0x00000000
        /*0924*/ 	.short	0x010a
        /*0926*/ 	.byte	0x05
	.zero		1


	//   ....[132]....
        /*0928*/ 	.word	0x00003d30
        /*092c*/ 	.word	0x00000000
        /*0930*/ 	.word	0x00000000
        /*0934*/ 	.short	0x010a
        /*0936*/ 	.byte	0xff
	.zero		1


	//   ....[133]....
        /*0938*/ 	.word	0x00003e50
        /*093c*/ 	.word	0x00000002
        /*0940*/ 	.word	0x000002a0
        /*0944*/ 	.short	0x010a
        /*0946*/ 	.byte	0xff
	.zero		1


	//   ....[134]....
        /*0948*/ 	.word	0x00003ec0
        /*094c*/ 	.word	0x00000002
        /*0950*/ 	.word	0x00000000
        /*0954*/ 	.short	0x0101
        /*0956*/ 	.byte	0xff
	.zero		1


	//   ....[135]....
        /*0958*/ 	.word	0x00003ee0
        /*095c*/ 	.word	0x000000ff
        /*0960*/ 	.word	0x00000250
        /*0964*/ 	.short	0x010a
        /*0966*/ 	.byte	0x04
	.zero		1


	//   ....[136]....
        /*0968*/ 	.word	0x00004000
        /*096c*/ 	.word	0x00000002
        /*0970*/ 	.word	0x00000240
        /*0974*/ 	.short	0x010a
        /*0976*/ 	.byte	0xff
	.zero		1


	//   ....[137]....
        /*0978*/ 	.word	0x00004100
        /*097c*/ 	.word	0x00000002
        /*0980*/ 	.word	0x00000000
        /*0984*/ 	.short	0x0101
        /*0986*/ 	.byte	0xff
	.zero		1


	//   ....[138]....
        /*0988*/ 	.word	0x00004190
        /*098c*/ 	.word	0x000000ff
        /*0990*/ 	.word	0x00000250
        /*0994*/ 	.short	0x0106
        /*0996*/ 	.byte	0x04
	.zero		1


	//   ....[139]....
        /*0998*/ 	.word	0x000041b0
        /*099c*/ 	.word	0x000000ff
        /*09a0*/ 	.word	0x00000250
        /*09a4*/ 	.short	0x010a
        /*09a6*/ 	.byte	0x04
	.zero		1


	//   ....[140]....
        /*09a8*/ 	.word	0x00004240
        /*09ac*/ 	.word	0x000000ff
        /*09b0*/ 	.word	0x00000250
        /*09b4*/ 	.short	0x0106
        /*09b6*/ 	.byte	0x07
	.zero		1


	//   ....[141]....
        /*09b8*/ 	.word	0x00004280
        /*09bc*/ 	.word	0x00000000
        /*09c0*/ 	.word	0x00000250
        /*09c4*/ 	.short	0x010a
        /*09c6*/ 	.byte	0xff
	.zero		1


	//   ....[142]....
        /*09c8*/ 	.word	0x00004770
        /*09cc*/ 	.word	0x00000000
        /*09d0*/ 	.word	0x00000240
        /*09d4*/ 	.short	0x010a
        /*09d6*/ 	.byte	0xff
	.zero		1


	//   ....[143]....
        /*09d8*/ 	.word	0x00004870
        /*09dc*/ 	.word	0x00000003
        /*09e0*/ 	.word	0x00000000
        /*09e4*/ 	.short	0x0101
        /*09e6*/ 	.byte	0xff
	.zero		1


	//   ....[144]....
        /*09e8*/ 	.word	0x00004880
        /*09ec*/ 	.word	0x000000ff
        /*09f0*/ 	.word	0x00000000
        /*09f4*/ 	.short	0x010a
        /*09f6*/ 	.byte	0x04
	.zero		1


	//   ....[145]....
        /*09f8*/ 	.word	0x000048a0
        /*09fc*/ 	.word	0x000000ff
        /*0a00*/ 	.word	0x00000280
        /*0a04*/ 	.short	0x010a
        /*0a06*/ 	.byte	0x12
	.zero		1


	//   ....[146]....
        /*0a08*/ 	.word	0x00004980
        /*0a0c*/ 	.word	0x000000ff
        /*0a10*/ 	.word	0x00000000
        /*0a14*/ 	.short	0x010a
        /*0a16*/ 	.byte	0x06
	.zero		1


	//   ....[147]....
        /*0a18*/ 	.word	0x00004a80
        /*0a1c*/ 	.word	0x000000ff
        /*0a20*/ 	.word	0x00000000
        /*0a24*/ 	.short	0x010a
        /*0a26*/ 	.byte	0x04
	.zero		1


	//   ....[148]....
        /*0a28*/ 	.word	0x00004c60
        /*0a2c*/ 	.word	0x000000ff
        /*0a30*/ 	.word	0x00000000
        /*0a34*/ 	.short	0x010a
        /*0a36*/ 	.byte	0x04
	.zero		1


	//   ....[149]....
        /*0a38*/ 	.word	0x00004cf0
        /*0a3c*/ 	.word	0x000000ff
        /*0a40*/ 	.word	0x00000000
        /*0a44*/ 	.short	0x010a
        /*0a46*/ 	.byte	0x05
	.zero		1


	//   ....[150]....
        /*0a48*/ 	.word	0x00004d80
        /*0a4c*/ 	.word	0x000000ff
        /*0a50*/ 	.word	0x00000000
        /*0a54*/ 	.short	0x010a
        /*0a56*/ 	.byte	0x05
	.zero		1


	//   ....[151]....
        /*0a58*/ 	.word	0x00004e10
        /*0a5c*/ 	.word	0x000000ff
        /*0a60*/ 	.word	0x00000000
        /*0a64*/ 	.short	0x010a
        /*0a66*/ 	.byte	0x04
	.zero		1


	//   ....[152]....
        /*0a68*/ 	.word	0x000052b0
        /*0a6c*/ 	.word	0x00000007
        /*0a70*/ 	.word	0x00000240
        /*0a74*/ 	.short	0x010a
        /*0a76*/ 	.byte	0xff
	.zero		1


	//   ....[153]....
        /*0a78*/ 	.word	0x00005420
        /*0a7c*/ 	.word	0x00000000
        /*0a80*/ 	.word	0x00000000
        /*0a84*/ 	.short	0x0101
        /*0a86*/ 	.byte	0xff
	.zero		1


	//   ....[154]....
        /*0a88*/ 	.word	0x00005890
        /*0a8c*/ 	.word	0x000000ff
        /*0a90*/ 	.word	0x00000238
        /*0a94*/ 	.short	0x010a
        /*0a96*/ 	.byte	0x11
	.zero		1


	//   ....[155]....
        /*0a98*/ 	.word	0x00005a10
        /*0a9c*/ 	.word	0x000000ff
        /*0aa0*/ 	.word	0x00000228
        /*0aa4*/ 	.short	0x010a
        /*0aa6*/ 	.byte	0x11
	.zero		1


	//   ....[156]....
        /*0aa8*/ 	.word	0x00005c20
        /*0aac*/ 	.word	0x000000ff
        /*0ab0*/ 	.word	0x00000220
        /*0ab4*/ 	.short	0x010b
        /*0ab6*/ 	.byte	0x11
	.zero		1


	//   ....[157]....
        /*0ab8*/ 	.word	0x00005c30
        /*0abc*/ 	.word	0x000000ff
        /*0ac0*/ 	.word	0x00000000
        /*0ac4*/ 	.short	0x0101
        /*0ac6*/ 	.byte	0x30
	.zero		1


	//   ....[158]....
        /*0ac8*/ 	.word	0x00005c70
        /*0acc*/ 	.word	0x00000000
        /*0ad0*/ 	.word	0x00000228
        /*0ad4*/ 	.short	0x010a
        /*0ad6*/ 	.byte	0xff
	.zero		1


	//   ....[159]....
        /*0ad8*/ 	.word	0x00005fc0
        /*0adc*/ 	.word	0x00000003
        /*0ae0*/ 	.word	0x00000240
        /*0ae4*/ 	.short	0x010a
        /*0ae6*/ 	.byte	0xff
	.zero		1


	//   ....[160]....
        /*0ae8*/ 	.word	0x00006140
        /*0aec*/ 	.word	0x00000000
        /*0af0*/ 	.word	0x00000000
        /*0af4*/ 	.short	0x0101
        /*0af6*/ 	.byte	0xff
	.zero		1


	//   ....[161]....
        /*0af8*/ 	.word	0x00006be0
        /*0afc*/ 	.word	0x000000ff
        /*0b00*/ 	.word	0x00000220
        /*0b04*/ 	.short	0x010a
        /*0b06*/ 	.byte	0x2c
	.zero		1


	//   ....[162]....
        /*0b08*/ 	.word	0x00006bf0
        /*0b0c*/ 	.word	0x00000016
        /*0b10*/ 	.word	0x00000260
        /*0b14*/ 	.short	0x010a
        /*0b16*/ 	.byte	0xff
	.zero		1


	//   ....[163]....
        /*0b18*/ 	.word	0x00006d80
        /*0b1c*/ 	.word	0x000000ff
        /*0b20*/ 	.word	0x00000220
        /*0b24*/ 	.short	0x010a
        /*0b26*/ 	.byte	0x2c
	.zero		1


	//   ....[164]....
        /*0b28*/ 	.word	0x00006e80
        /*0b2c*/ 	.word	0x000000ff
        /*0b30*/ 	.word	0x00000000
        /*0b34*/ 	.short	0x0101
        /*0b36*/ 	.byte	0x04
	.zero		1


	//   ....[165]....
        /*0b38*/ 	.word	0x00006ee0
        /*0b3c*/ 	.word	0x00000016
        /*0b40*/ 	.word	0x00000260
        /*0b44*/ 	.short	0x010a
        /*0b46*/ 	.byte	0xff
	.zero		1


	//   ....[166]....
        /*0b48*/ 	.word	0x00007340
        /*0b4c*/ 	.word	0x000000ff
        /*0b50*/ 	.word	0x00000000
        /*0b54*/ 	.short	0x0101
        /*0b56*/ 	.byte	0x04
	.zero		1


	//   ....[167]....
        /*0b58*/ 	.word	0x00008430
        /*0b5c*/ 	.word	0x00000000
        /*0b60*/ 	.word	0x000002b0
        /*0b64*/ 	.short	0x010a
        /*0b66*/ 	.byte	0xff
	.zero		1


	//   ....[168]....
        /*0b68*/ 	.word	0x00008490
        /*0b6c*/ 	.word	0x00000000
        /*0b70*/ 	.word	0x00000110
        /*0b74*/ 	.short	0x010a
        /*0b76*/ 	.byte	0xff
	.zero		1


	//   ....[169]....
        /*0b78*/ 	.word	0x000084f0
        /*0b7c*/ 	.word	0x00000000
        /*0b80*/ 	.word	0x00000110
        /*0b84*/ 	.short	0x010a
        /*0b86*/ 	.byte	0xff
	.zero		1


	//   ....[170]....
        /*0b88*/ 	.word	0x00008540
        /*0b8c*/ 	.word	0x00000003
        /*0b90*/ 	.word	0x00000240
        /*0b94*/ 	.short	0x010a
        /*0b96*/ 	.byte	0xff
	.zero		1


	//   ....[171]....
        /*0b98*/ 	.word	0x000085a0
        /*0b9c*/ 	.word	0x00000000
        /*0ba0*/ 	.word	0x00000000
        /*0ba4*/ 	.short	0x010a
        /*0ba6*/ 	.byte	0xff
	.zero		1


	//   ....[172]....
        /*0ba8*/ 	.word	0x00008600
        /*0bac*/ 	.word	0x00000000
        /*0bb0*/ 	.word	0x00000000
        /*0bb4*/ 	.short	0x010a
        /*0bb6*/ 	.byte	0xff
	.zero		1


	//   ....[173]....
        /*0bb8*/ 	.word	0x00008660
        /*0bbc*/ 	.word	0x00000000
        /*0bc0*/ 	.word	0x00000000
        /*0bc4*/ 	.short	0x010a
        /*0bc6*/ 	.byte	0xff
	.zero		1


	//   ....[174]....
        /*0bc8*/ 	.word	0x000086c0
        /*0bcc*/ 	.word	0x00000000
        /*0bd0*/ 	.word	0x00000000
        /*0bd4*/ 	.short	0x010a
        /*0bd6*/ 	.byte	0xff
	.zero		1


	//   ....[175]....
        /*0bd8*/ 	.word	0x00008720
        /*0bdc*/ 	.word	0x00000000
        /*0be0*/ 	.word	0x00000000
        /*0be4*/ 	.short	0x010a
        /*0be6*/ 	.byte	0xff
	.zero		1


	//   ....[176]....
        /*0be8*/ 	.word	0x00008780
        /*0bec*/ 	.word	0x00000000
        /*0bf0*/ 	.word	0x00000000
        /*0bf4*/ 	.short	0x010a
        /*0bf6*/ 	.byte	0xff
	.zero		1


	//   ....[177]....
        /*0bf8*/ 	.word	0x000087e0
        /*0bfc*/ 	.word	0x00000000
        /*0c00*/ 	.word	0x00000000
        /*0c04*/ 	.short	0x010a
        /*0c06*/ 	.byte	0xff
	.zero		1


	//   ....[178]....
        /*0c08*/ 	.word	0x00008840
        /*0c0c*/ 	.word	0x00000000
        /*0c10*/ 	.word	0x00000000
        /*0c14*/ 	.short	0x010a
        /*0c16*/ 	.byte	0xff
	.zero		1


	//   ....[179]....
        /*0c18*/ 	.word	0x000088a0
        /*0c1c*/ 	.word	0x00000000
        /*0c20*/ 	.word	0x00000000
        /*0c24*/ 	.short	0x010a
        /*0c26*/ 	.byte	0xff
	.zero		1


	//   ....[180]....
        /*0c28*/ 	.word	0x00008900
        /*0c2c*/ 	.word	0x00000000
        /*0c30*/ 	.word	0x00000000
        /*0c34*/ 	.short	0x010a
        /*0c36*/ 	.byte	0xff
	.zero		1


	//   ....[181]....
        /*0c38*/ 	.word	0x00008960
        /*0c3c*/ 	.word	0x00000000
        /*0c40*/ 	.word	0x00000000
        /*0c44*/ 	.short	0x010a
        /*0c46*/ 	.byte	0xff
	.zero		1


	//   ....[182]....
        /*0c48*/ 	.word	0x000089c0
        /*0c4c*/ 	.word	0x00000000
        /*0c50*/ 	.word	0x00000000
        /*0c54*/ 	.short	0x010a
        /*0c56*/ 	.byte	0xff
	.zero		1


	//   ....[183]....
        /*0c58*/ 	.word	0x00008a20
        /*0c5c*/ 	.word	0x00000000
        /*0c60*/ 	.word	0x00000000
        /*0c64*/ 	.short	0x010a
        /*0c66*/ 	.byte	0xff
	.zero		1


	//   ....[184]....
        /*0c68*/ 	.word	0x00008a80
        /*0c6c*/ 	.word	0x00000000
        /*0c70*/ 	.word	0x00000000
        /*0c74*/ 	.short	0x010a
        /*0c76*/ 	.byte	0xff
	.zero		1


	//   ....[185]....
        /*0c78*/ 	.word	0x00008ae0
        /*0c7c*/ 	.word	0x00000000
        /*0c80*/ 	.word	0x00000000
        /*0c84*/ 	.short	0x010a
        /*0c86*/ 	.byte	0xff
	.zero		1


	//   ....[186]....
        /*0c88*/ 	.word	0x00008b40
        /*0c8c*/ 	.word	0x00000000
        /*0c90*/ 	.word	0x00000000
        /*0c94*/ 	.short	0x010a
        /*0c96*/ 	.byte	0xff
	.zero		1


	//   ....[187]....
        /*0c98*/ 	.word	0x00008ba0
        /*0c9c*/ 	.word	0x00000000
        /*0ca0*/ 	.word	0x00000000
        /*0ca4*/ 	.short	0x010a
        /*0ca6*/ 	.byte	0xff
	.zero		1


	//   ....[188]....
        /*0ca8*/ 	.word	0x00008c00
        /*0cac*/ 	.word	0x00000000
        /*0cb0*/ 	.word	0x00000000
        /*0cb4*/ 	.short	0x010a
        /*0cb6*/ 	.byte	0xff
	.zero		1


	//   ....[189]....
        /*0cb8*/ 	.word	0x00008c60
        /*0cbc*/ 	.word	0x00000000
        /*0cc0*/ 	.word	0x00000000
        /*0cc4*/ 	.short	0x010a
        /*0cc6*/ 	.byte	0xff
	.zero		1


	//   ....[190]....
        /*0cc8*/ 	.word	0x00008cc0
        /*0ccc*/ 	.word	0x00000000
        /*0cd0*/ 	.word	0x00000000
        /*0cd4*/ 	.short	0x010a
        /*0cd6*/ 	.byte	0xff
	.zero		1


	//   ....[191]....
        /*0cd8*/ 	.word	0x00008d20
        /*0cdc*/ 	.word	0x00000000
        /*0ce0*/ 	.word	0x00000000
        /*0ce4*/ 	.short	0x010a
        /*0ce6*/ 	.byte	0xff
	.zero		1


	//   ....[192]....
        /*0ce8*/ 	.word	0x00008d80
        /*0cec*/ 	.word	0x00000000
        /*0cf0*/ 	.word	0x00000000
        /*0cf4*/ 	.short	0x010a
        /*0cf6*/ 	.byte	0xff
	.zero		1


	//   ....[193]....
        /*0cf8*/ 	.word	0x00008de0
        /*0cfc*/ 	.word	0x00000000
        /*0d00*/ 	.word	0x00000000
        /*0d04*/ 	.short	0x010a
        /*0d06*/ 	.byte	0xff
	.zero		1


	//   ....[194]....
        /*0d08*/ 	.word	0x00008e40
        /*0d0c*/ 	.word	0x00000000
        /*0d10*/ 	.word	0x00000000
        /*0d14*/ 	.short	0x010a
        /*0d16*/ 	.byte	0xff
	.zero		1


	//   ....[195]....
        /*0d18*/ 	.word	0x00008ea0
        /*0d1c*/ 	.word	0x00000000
        /*0d20*/ 	.word	0x00000000
        /*0d24*/ 	.short	0x010a
        /*0d26*/ 	.byte	0xff
	.zero		1


	//   ....[196]....
        /*0d28*/ 	.word	0x00008f00
        /*0d2c*/ 	.word	0x00000000
        /*0d30*/ 	.word	0x00000000
        /*0d34*/ 	.short	0x010a
        /*0d36*/ 	.byte	0xff
	.zero		1


	//   ....[197]....
        /*0d38*/ 	.word	0x00008f60
        /*0d3c*/ 	.word	0x00000000
        /*0d40*/ 	.word	0x00000000
        /*0d44*/ 	.short	0x010a
        /*0d46*/ 	.byte	0xff
	.zero		1


	//   ....[198]....
        /*0d48*/ 	.word	0x00008fc0
        /*0d4c*/ 	.word	0x00000000
        /*0d50*/ 	.word	0x00000000
        /*0d54*/ 	.short	0x010a
        /*0d56*/ 	.byte	0xff
	.zero		1


	//   ....[199]....
        /*0d58*/ 	.word	0x00009020
        /*0d5c*/ 	.word	0x00000000
        /*0d60*/ 	.word	0x00000000
        /*0d64*/ 	.short	0x010a
        /*0d66*/ 	.byte	0xff
	.zero		1


	//   ....[200]....
        /*0d68*/ 	.word	0x00009080
        /*0d6c*/ 	.word	0x00000000
        /*0d70*/ 	.word	0x00000000
        /*0d74*/ 	.short	0x010a
        /*0d76*/ 	.byte	0xff
	.zero		1


	//   ....[201]....
        /*0d78*/ 	.word	0x000090e0
        /*0d7c*/ 	.word	0x00000000
        /*0d80*/ 	.word	0x00000000
        /*0d84*/ 	.short	0x010a
        /*0d86*/ 	.byte	0xff
	.zero		1


	//   ....[202]....
        /*0d88*/ 	.word	0x00009140
        /*0d8c*/ 	.word	0x00000000
        /*0d90*/ 	.word	0x00000000
        /*0d94*/ 	.short	0x010a
        /*0d96*/ 	.byte	0xff
	.zero		1


	//   ....[203]....
        /*0d98*/ 	.word	0x000091a0
        /*0d9c*/ 	.word	0x00000000
        /*0da0*/ 	.word	0x00000000
        /*0da4*/ 	.short	0x010a
        /*0da6*/ 	.byte	0xff
	.zero		1


	//   ....[204]....
        /*0da8*/ 	.word	0x000091f0
        /*0dac*/ 	.word	0x00000002
        /*0db0*/ 	.word	0x000002a0
        /*0db4*/ 	.short	0x010a
        /*0db6*/ 	.byte	0xff
	.zero		1


	//   ....[205]....
        /*0db8*/ 	.word	0x00009250
        /*0dbc*/ 	.word	0x00000002
        /*0dc0*/ 	.word	0x00000250
        /*0dc4*/ 	.short	0x010a
        /*0dc6*/ 	.byte	0xff
	.zero		1


	//   ....[206]....
        /*0dc8*/ 	.word	0x000092a0
        /*0dcc*/ 	.word	0x00000002
        /*0dd0*/ 	.word	0x00000240
        /*0dd4*/ 	.short	0x010a
        /*0dd6*/ 	.byte	0xff
	.zero		1


	//   ....[207]....
        /*0dd8*/ 	.word	0x00009300
        /*0ddc*/ 	.word	0x00000000
        /*0de0*/ 	.word	0x00000250
        /*0de4*/ 	.short	0x010a
        /*0de6*/ 	.byte	0xff
	.zero		1


	//   ....[208]....
        /*0de8*/ 	.word	0x00009350
        /*0dec*/ 	.word	0x00000000
        /*0df0*/ 	.word	0x00000240
        /*0df4*/ 	.short	0x010a
        /*0df6*/ 	.byte	0xff
	.zero		1


	//   ....[209]....
        /*0df8*/ 	.word	0x000093b0
        /*0dfc*/ 	.word	0x00000002
        /*0e00*/ 	.word	0x00000280
        /*0e04*/ 	.short	0x010a
        /*0e06*/ 	.byte	0xff
	.zero		1


	//   ....[210]....
        /*0e08*/ 	.word	0x00009410
        /*0e0c*/ 	.word	0x00000000
        /*0e10*/ 	.word	0x00000000
        /*0e14*/ 	.short	0x010a
        /*0e16*/ 	.byte	0xff
	.zero		1


	//   ....[211]....
        /*0e18*/ 	.word	0x00009470
        /*0e1c*/ 	.word	0x00000000
        /*0e20*/ 	.word	0x00000000
        /*0e24*/ 	.short	0x010a
        /*0e26*/ 	.byte	0xff
	.zero		1


	//   ....[212]....
        /*0e28*/ 	.word	0x000094d0
        /*0e2c*/ 	.word	0x00000000
        /*0e30*/ 	.word	0x00000000
        /*0e34*/ 	.short	0x010a
        /*0e36*/ 	.byte	0xff
	.zero		1


	//   ....[213]....
        /*0e38*/ 	.word	0x00009530
        /*0e3c*/ 	.word	0x00000000
        /*0e40*/ 	.word	0x00000000
        /*0e44*/ 	.short	0x010a
        /*0e46*/ 	.byte	0xff
	.zero		1


	//   ....[214]....
        /*0e48*/ 	.word	0x00009590
        /*0e4c*/ 	.word	0x00000000
        /*0e50*/ 	.word	0x00000000
        /*0e54*/ 	.short	0x010a
        /*0e56*/ 	.byte	0xff
	.zero		1


	//   ....[215]....
        /*0e58*/ 	.word	0x000095e0
        /*0e5c*/ 	.word	0x00000007
        /*0e60*/ 	.word	0x00000240
        /*0e64*/ 	.short	0x010a
        /*0e66*/ 	.byte	0xff
	.zero		1


	//   ....[216]....
        /*0e68*/ 	.word	0x00009640
        /*0e6c*/ 	.word	0x00000000
        /*0e70*/ 	.word	0x00000238
        /*0e74*/ 	.short	0x010a
        /*0e76*/ 	.byte	0xff
	.zero		1


	//   ....[217]....
        /*0e78*/ 	.word	0x000096a0
        /*0e7c*/ 	.word	0x00000000
        /*0e80*/ 	.word	0x00000228
        /*0e84*/ 	.short	0x010a
        /*0e86*/ 	.byte	0xff
	.zero		1


	//   ....[218]....
        /*0e88*/ 	.word	0x000096f0
        /*0e8c*/ 	.word	0x00000003
        /*0e90*/ 	.word	0x00000240
        /*0e94*/ 	.short	0x010a
        /*0e96*/ 	.byte	0xff
	.zero		1


	//   ....[219]....
        /*0e98*/ 	.word	0x00009750
        /*0e9c*/ 	.word	0x00000000
        /*0ea0*/ 	.word	0x00000220
        /*0ea4*/ 	.short	0x010a
        /*0ea6*/ 	.byte	0xff
	.zero		1


	//   ....[220]....
        /*0ea8*/ 	.word	0x000097a0
        /*0eac*/ 	.word	0x00000016
        /*0eb0*/ 	.word	0x00000260
        /*0eb4*/ 	.short	0x010a
        /*0eb6*/ 	.byte	0xff
	.zero		1


	//----- nvinfo : EIATTR_NUM_MBARRIERS
	.align		4
.L_47:
        /*0eb8*/ 	.byte	0x03, 0x38
        /*0eba*/ 	.short	0x0058


	//----- nvinfo : EIATTR_EXIT_INSTR_OFFSETS
	.align		4
        /*0ebc*/ 	.byte	0x04, 0x1c
        /*0ebe*/ 	.short	(.L_49 - .L_48)


	//   ....[0]....
.L_48:
        /*0ec0*/ 	.word	0x00003d60


	//   ....[1]....
        /*0ec4*/ 	.word	0x00004250


	//   ....[2]....
        /*0ec8*/ 	.word	0x000042b0


	//   ....[3]....
        /*0ecc*/ 	.word	0x00005070


	//   ....[4]....
        /*0ed0*/ 	.word	0x00005ca0


	//   ....[5]....
        /*0ed4*/ 	.word	0x00005ce0


	//   ....[6]....
        /*0ed8*/ 	.word	0x00008420


	//----- nvinfo : EIATTR_MAX_THREADS
	.align		4
.L_49:
        /*0edc*/ 	.byte	0x04, 0x05
        /*0ede*/ 	.short	(.L_51 - .L_50)
.L_50:
        /*0ee0*/ 	.word	0x00000100
        /*0ee4*/ 	.word	0x00000001
        /*0ee8*/ 	.word	0x00000001


	//----- nvinfo : EIATTR_CRS_STACK_SIZE
	.align		4
.L_51:
        /*0eec*/ 	.byte	0x04, 0x1e
        /*0eee*/ 	.short	(.L_53 - .L_52)
.L_52:
        /*0ef0*/ 	.word	0x00000000


	//----- nvinfo : EIATTR_CBANK_PARAM_SIZE
	.align		4
.L_53:
        /*0ef4*/ 	.byte	0x03, 0x19
        /*0ef6*/ 	.short	0x0800


	//----- nvinfo : EIATTR_PARAM_CBANK
	.align		4
        /*0ef8*/ 	.byte	0x04, 0x0a
        /*0efa*/ 	.short	(.L_55 - .L_54)
	.align		4
.L_54:
        /*0efc*/ 	.word	index@(.nv.constant0._ZN7cutlass13device_kernelINS_4gemm6kernel13GemmUniversalIN4cute5tupleIJiiiiEEENS1_10collective13CollectiveMmaINS1_35MainloopSm100TmaUmmaWarpSpecializedILi34ELi2ELi4ENS5_IJNS4_1CILi1EEENSA_ILi2EEESB_EEEEENS5_IJNSA_ILi128EEENSA_ILi64EEENSA_ILi32EEEEEEaNS5_IJlSB_lEEEaSJ_NS4_8TiledMMAINS4_8MMA_AtomIJNS4_15SM100_MMA_S8_SSIaaiLi128ELi64ELNS4_4UMMA5MajorE0ELSO_0ELNSN_8SaturateE0EEEEEENS4_6LayoutINS5_IJSB_SB_SB_EEENS5_IJNSA_ILi0EEESU_SU_EEEEENS5_IJNS4_10UnderscoreESX_SX_EEEEENS4_23SM90_TMA_LOAD_MULTICASTENS4_14ComposedLayoutINS4_7SwizzleILi1ELi4ELi3EEENS4_18smem_ptr_flag_bitsILi8EEENSS_INS5_IJNSA_ILi8EEESH_EEENS5_IJSH_SB_EEEEEEEvNS4_8identityENS4_13SM90_TMA_LOADES1A_vS1B_EENS_8epilogue10collective18CollectiveEpilogueINS1E_23Sm100TmaWarpSpecializedILi1ELi1ELi64ELb0ELb0EEEJSI_NS5_IJNSS_ISF_SB_EENSS_ISG_SB_EEEEEaSJ_aSJ_NS1E_6fusion15FusionCallbacksIS1I_NS1M_17LinearCombinationIaiaiLNS_15FloatRoundStyleE2EEESI_S1L_JEEENS4_5SM1004TMEM4LOAD26SM100_TMEM_LOAD_32dp32b64xES1C_NS11_INS12_ILi2ELi4ELi3EEES15_NSS_INS5_IJS16_SG_EEENS5_IJSG_SB_EEEEEEENS4_39AutoVectorizingCopyWithAssumedAlignmentILi128EEENS4_14SM90_TMA_STOREES20_S22_S22_EEEvvEEEEvNT_6ParamsE)
        /*0f00*/ 	.short	0x0380
        /*0f02*/ 	.short	0x0800


	//----- nvinfo : EIATTR_SW_WAR
	.align		4
.L_55:
        /*0f04*/ 	.byte	0x04, 0x36
        /*0f06*/ 	.short	(.L_57 - .L_56)
.L_56:
        /*0f08*/ 	.word	0x00000008
.L_57:


//--------------------- .nv.callgraph             --------------------------
	.section	.nv.callgraph,"",@"SHT_CUDA_CALLGRAPH"
	.align	4
	.sectionentsize	8
	.align		4
        /*0000*/ 	.word	0x00000000
	.align		4
        /*0004*/ 	.word	0xffffffff
	.align		4
        /*0008*/ 	.word	index@(_ZN7cutlass13device_kernelINS_4gemm6kernel13GemmUniversalIN4cute5tupleIJiiiiEEENS1_10collective13CollectiveMmaINS1_35MainloopSm100TmaUmmaWarpSpecializedILi34ELi2ELi4ENS5_IJNS4_1CILi1EEENSA_ILi2EEESB_EEEEENS5_IJNSA_ILi128EEENSA_ILi64EEENSA_ILi32EEEEEEaNS5_IJlSB_lEEEaSJ_NS4_8TiledMMAINS4_8MMA_AtomIJNS4_15SM100_MMA_S8_SSIaaiLi128ELi64ELNS4_4UMMA5MajorE0ELSO_0ELNSN_8SaturateE0EEEEEENS4_6LayoutINS5_IJSB_SB_SB_EEENS5_IJNSA_ILi0EEESU_SU_EEEEENS5_IJNS4_10UnderscoreESX_SX_EEEEENS4_23SM90_TMA_LOAD_MULTICASTENS4_14ComposedLayoutINS4_7SwizzleILi1ELi4ELi3EEENS4_18smem_ptr_flag_bitsILi8EEENSS_INS5_IJNSA_ILi8EEESH_EEENS5_IJSH_SB_EEEEEEEvNS4_8identityENS4_13SM90_TMA_LOADES1A_vS1B_EENS_8epilogue10collective18CollectiveEpilogueINS1E_23Sm100TmaWarpSpecializedILi1ELi1ELi64ELb0ELb0EEEJSI_NS5_IJNSS_ISF_SB_EENSS_ISG_SB_EEEEEaSJ_aSJ_NS1E_6fusion15FusionCallbacksIS1I_NS1M_17LinearCombinationIaiaiLNS_15FloatRoundStyleE2EEESI_S1L_JEEENS4_5SM1004TMEM4LOAD26SM100_TMEM_LOAD_32dp32b64xES1C_NS11_INS12_ILi2ELi4ELi3EEES15_NSS_INS5_IJS16_SG_EEENS5_IJSG_SB_EEEEEEENS4_39AutoVectorizingCopyWithAssumedAlignmentILi128EEENS4_14SM90_TMA_STOREES20_S22_S22_EEEvvEEEEvNT_6ParamsE)
	.align		4
        /*000c*/ 	.word	index@(__assertfail)
	.align		4
        /*0010*/ 	.word	0x00000000
	.align		4
        /*0014*/ 	.word	0xfffffffe
	.align		4
        /*0018*/ 	.word	0x00000000
	.align		4
        /*001c*/ 	.word	0xfffffffd
	.align		4
        /*0020*/ 	.word	0x00000000
	.align		4
        /*0024*/ 	.word	0xfffffffc


//--------------------- .nv.constant4             --------------------------
	.section	.nv.constant4,"a",@progbits
	.align	8
	.align		8
.nv.constant4:
        /*0000*/ 	.dword	__assertfail
	.align		8
        /*0008*/ 	.dword	__unnamed_1
	.align		8
        /*0010*/ 	.dword	__unnamed_2
	.align		8
        /*0018*/ 	.dword	_ZN40_INTERNAL_dc7a3837_4_k_cu_e3920b76_324584cuda3std3__45__cpo5beginE
	.align		8
        /*0020*/ 	.dword	_ZN40_INTERNAL_dc7a3837_4_k_cu_e3920b76_324584cuda3std3__45__cpo3endE
	.align		8
        /*0028*/ 	.dword	_ZN40_INTERNAL_dc7a3837_4_k_cu_e3920b76_324584cuda3std3__45__cpo6cbeginE
	.align		8
        /*0030*/ 	.dword	_ZN40_INTERNAL_dc7a3837_4_k_cu_e3920b76_324584cuda3std3__45__cpo4cendE
	.align		8
        /*0038*/ 	.dword	_ZN40_INTERNAL_dc7a3837_4_k_cu_e3920b76_324584cuda3std3__442_GLOBAL__N__dc7a3837_4_k_cu_e3920b76_324586ignoreE
	.align		8
        /*0040*/ 	.dword	_ZN40_INTERNAL_dc7a3837_4_k_cu_e3920b76_324584cuda3std3__419piecewise_constructE
	.align		8
        /*0048*/ 	.dword	_ZN40_INTERNAL_dc7a3837_4_k_cu_e3920b76_324584cuda3std3__48in_placeE
	.align		8
        /*0050*/ 	.dword	_ZN40_INTERNAL_dc7a3837_4_k_cu_e3920b76_324584cuda3std6ranges3__45__cpo4swapE
	.align		8
        /*0058*/ 	.dword	_ZN40_INTERNAL_dc7a3837_4_k_cu_e3920b76_324584cuda3std6ranges3__45__cpo9iter_moveE
	.align		8
        /*0060*/ 	.dword	_ZN40_INTERNAL_dc7a3837_4_k_cu_e3920b76_324584cute7productE
	.align		8
        /*0068*/ 	.dword	_ZN40_INTERNAL_dc7a3837_4_k_cu_e3920b76_324584cute1_E
	.align		8
        /*0070*/ 	.dword	$str$25
	.align		8
        /*0078*/ 	.dword	$str$26
	.align		8
        /*0080*/ 	.dword	$str$27
	.align		8
        /*0088*/ 	.dword	$str$28


//--------------------- .text._ZN7cutlass13device_kernelINS_4gemm6kernel13GemmUniversalIN4cute5tupleIJiiiiEEENS1_10collective13CollectiveMmaINS1_35MainloopSm100TmaUmmaWarpSpecializedILi34ELi2ELi4ENS5_IJNS4_1CILi1EEENSA_ILi2EEESB_EEEEENS5_IJNSA_ILi128EEENSA_ILi64EEENSA_ILi32EEEEEEaNS5_IJlSB_lEEEaSJ_NS4_8TiledMMAINS4_8MMA_AtomIJNS4_15SM100_MMA_S8_SSIaaiLi128ELi64ELNS4_4UMMA5MajorE0ELSO_0ELNSN_8SaturateE0EEEEEENS4_6LayoutINS5_IJSB_SB_SB_EEENS5_IJNSA_ILi0EEESU_SU_EEEEENS5_IJNS4_10UnderscoreESX_SX_EEEEENS4_23SM90_TMA_LOAD_MULTICASTENS4_14ComposedLayoutINS4_7SwizzleILi1ELi4ELi3EEENS4_18smem_ptr_flag_bitsILi8EEENSS_INS5_IJNSA_ILi8EEESH_EEENS5_IJSH_SB_EEEEEEEvNS4_8identityENS4_13SM90_TMA_LOADES1A_vS1B_EENS_8epilogue10collective18CollectiveEpilogueINS1E_23Sm100TmaWarpSpecializedILi1ELi1ELi64ELb0ELb0EEEJSI_NS5_IJNSS_ISF_SB_EENSS_ISG_SB_EEEEEaSJ_aSJ_NS1E_6fusion15FusionCallbacksIS1I_NS1M_17LinearCombinationIaiaiLNS_15FloatRoundStyleE2EEESI_S1L_JEEENS4_5SM1004TMEM4LOAD26SM100_TMEM_LOAD_32dp32b64xES1C_NS11_INS12_ILi2ELi4ELi3EEES15_NSS_INS5_IJS16_SG_EEENS5_IJSG_SB_EEEEEEENS4_39AutoVectorizingCopyWithAssumedAlignmentILi128EEENS4_14SM90_TMA_STOREES20_S22_S22_EEEvvEEEEvNT_6ParamsE --------------------------
	.section	.text._ZN7cutlass13device_kernelINS_4gemm6kernel13GemmUniversalIN4cute5tupleIJiiiiEEENS1_10collective13CollectiveMmaINS1_35MainloopSm100TmaUmmaWarpSpecializedILi34ELi2ELi4ENS5_IJNS4_1CILi1EEENSA_ILi2EEESB_EEEEENS5_IJNSA_ILi128EEENSA_ILi64EEENSA_ILi32EEEEEEaNS5_IJlSB_lEEEaSJ_NS4_8TiledMMAINS4_8MMA_AtomIJNS4_15SM100_MMA_S8_SSIaaiLi128ELi64ELNS4_4UMMA5MajorE0ELSO_0ELNSN_8SaturateE0EEEEEENS4_6LayoutINS5_IJSB_SB_SB_EEENS5_IJNSA_ILi0EEESU_SU_EEEEENS5_IJNS4_10UnderscoreESX_SX_EEEEENS4_23SM90_TMA_LOAD_MULTICASTENS4_14ComposedLayoutINS4_7SwizzleILi1ELi4ELi3EEENS4_18smem_ptr_flag_bitsILi8EEENSS_INS5_IJNSA_ILi8EEESH_EEENS5_IJSH_SB_EEEEEEEvNS4_8identityENS4_13SM90_TMA_LOADES1A_vS1B_EENS_8epilogue10collective18CollectiveEpilogueINS1E_23Sm100TmaWarpSpecializedILi1ELi1ELi64ELb0ELb0EEEJSI_NS5_IJNSS_ISF_SB_EENSS_ISG_SB_EEEEEaSJ_aSJ_NS1E_6fusion15FusionCallbacksIS1I_NS1M_17LinearCombinationIaiaiLNS_15FloatRoundStyleE2EEESI_S1L_JEEENS4_5SM1004TMEM4LOAD26SM100_TMEM_LOAD_32dp32b64xES1C_NS11_INS12_ILi2ELi4ELi3EEES15_NSS_INS5_IJS16_SG_EEENS5_IJSG_SB_EEEEEEENS4_39AutoVectorizingCopyWithAssumedAlignmentILi128EEENS4_14SM90_TMA_STOREES20_S22_S22_EEEvvEEEEvNT_6ParamsE,"ax",@progbits
	.align	128
.text._ZN7cutlass13device_kernelINS_4gemm6kernel13GemmUniversalIN4cute5tupleIJiiiiEEENS1_10collective13CollectiveMmaINS1_35MainloopSm100TmaUmmaWarpSpecializedILi34ELi2ELi4ENS5_IJNS4_1CILi1EEENSA_ILi2EEESB_EEEEENS5_IJNSA_ILi128EEENSA_ILi64EEENSA_ILi32EEEEEEaNS5_IJlSB_lEEEaSJ_NS4_8TiledMMAINS4_8MMA_AtomIJNS4_15SM100_MMA_S8_SSIaaiLi128ELi64ELNS4_4UMMA5MajorE0ELSO_0ELNSN_8SaturateE0EEEEEENS4_6LayoutINS5_IJSB_SB_SB_EEENS5_IJNSA_ILi0EEESU_SU_EEEEENS5_IJNS4_10UnderscoreESX_SX_EEEEENS4_23SM90_TMA_LOAD_MULTICASTENS4_14ComposedLayoutINS4_7SwizzleILi1ELi4ELi3EEENS4_18smem_ptr_flag_bitsILi8EEENSS_INS5_IJNSA_ILi8EEESH_EEENS5_IJSH_SB_EEEEEEEvNS4_8identityENS4_13SM90_TMA_LOADES1A_vS1B_EENS_8epilogue10collective18CollectiveEpilogueINS1E_23Sm100TmaWarpSpecializedILi1ELi1ELi64ELb0ELb0EEEJSI_NS5_IJNSS_ISF_SB_EENSS_ISG_SB_EEEEEaSJ_aSJ_NS1E_6fusion15FusionCallbacksIS1I_NS1M_17LinearCombinationIaiaiLNS_15FloatRoundStyleE2EEESI_S1L_JEEENS4_5SM1004TMEM4LOAD26SM100_TMEM_LOAD_32dp32b64xES1C_NS11_INS12_ILi2ELi4ELi3EEES15_NSS_INS5_IJS16_SG_EEENS5_IJSG_SB_EEEEEEENS4_39AutoVectorizingCopyWithAssumedAlignmentILi128EEENS4_14SM90_TMA_STOREES20_S22_S22_EEEvvEEEEvNT_6ParamsE:
        .type           _ZN7cutlass13device_kernelINS_4gemm6kernel13GemmUniversalIN4cute5tupleIJiiiiEEENS1_10collective13CollectiveMmaINS1_35MainloopSm100TmaUmmaWarpSpecializedILi34ELi2ELi4ENS5_IJNS4_1CILi1EEENSA_ILi2EEESB_EEEEENS5_IJNSA_ILi128EEENSA_ILi64EEENSA_ILi32EEEEEEaNS5_IJlSB_lEEEaSJ_NS4_8TiledMMAINS4_8MMA_AtomIJNS4_15SM100_MMA_S8_SSIaaiLi128ELi64ELNS4_4UMMA5MajorE0ELSO_0ELNSN_8SaturateE0EEEEEENS4_6LayoutINS5_IJSB_SB_SB_EEENS5_IJNSA_ILi0EEESU_SU_EEEEENS5_IJNS4_10UnderscoreESX_SX_EEEEENS4_23SM90_TMA_LOAD_MULTICASTENS4_14ComposedLayoutINS4_7SwizzleILi1ELi4ELi3EEENS4_18smem_ptr_flag_bitsILi8EEENSS_INS5_IJNSA_ILi8EEESH_EEENS5_IJSH_SB_EEEEEEEvNS4_8identityENS4_13SM90_TMA_LOADES1A_vS1B_EENS_8epilogue10collective18CollectiveEpilogueINS1E_23Sm100TmaWarpSpecializedILi1ELi1ELi64ELb0ELb0EEEJSI_NS5_IJNSS_ISF_SB_EENSS_ISG_SB_EEEEEaSJ_aSJ_NS1E_6fusion15FusionCallbacksIS1I_NS1M_17LinearCombinationIaiaiLNS_15FloatRoundStyleE2EEESI_S1L_JEEENS4_5SM1004TMEM4LOAD26SM100_TMEM_LOAD_32dp32b64xES1C_NS11_INS12_ILi2ELi4ELi3EEES15_NSS_INS5_IJS16_SG_EEENS5_IJSG_SB_EEEEEEENS4_39AutoVectorizingCopyWithAssumedAlignmentILi128EEENS4_14SM90_TMA_STOREES20_S22_S22_EEEvvEEEEvNT_6ParamsE,@function
        .size           _ZN7cutlass13device_kernelINS_4gemm6kernel13GemmUniversalIN4cute5tupleIJiiiiEEENS1_10collective13CollectiveMmaINS1_35MainloopSm100TmaUmmaWarpSpecializedILi34ELi2ELi4ENS5_IJNS4_1CILi1EEENSA_ILi2EEESB_EEEEENS5_IJNSA_ILi128EEENSA_ILi64EEENSA_ILi32EEEEEEaNS5_IJlSB_lEEEaSJ_NS4_8TiledMMAINS4_8MMA_AtomIJNS4_15SM100_MMA_S8_SSIaaiLi128ELi64ELNS4_4UMMA5MajorE0ELSO_0ELNSN_8SaturateE0EEEEEENS4_6LayoutINS5_IJSB_SB_SB_EEENS5_IJNSA_ILi0EEESU_SU_EEEEENS5_IJNS4_10UnderscoreESX_SX_EEEEENS4_23SM90_TMA_LOAD_MULTICASTENS4_14ComposedLayoutINS4_7SwizzleILi1ELi4ELi3EEENS4_18smem_ptr_flag_bitsILi8EEENSS_INS5_IJNSA_ILi8EEESH_EEENS5_IJSH_SB_EEEEEEEvNS4_8identityENS4_13SM90_TMA_LOADES1A_vS1B_EENS_8epilogue10collective18CollectiveEpilogueINS1E_23Sm100TmaWarpSpecializedILi1ELi1ELi64ELb0ELb0EEEJSI_NS5_IJNSS_ISF_SB_EENSS_ISG_SB_EEEEEaSJ_aSJ_NS1E_6fusion15FusionCallbacksIS1I_NS1M_17LinearCombinationIaiaiLNS_15FloatRoundStyleE2EEESI_S1L_JEEENS4_5SM1004TMEM4LOAD26SM100_TMEM_LOAD_32dp32b64xES1C_NS11_INS12_ILi2ELi4ELi3EEES15_NSS_INS5_IJS16_SG_EEENS5_IJSG_SB_EEEEEEENS4_39AutoVectorizingCopyWithAssumedAlignmentILi128EEENS4_14SM90_TMA_STOREES20_S22_S22_EEEvvEEEEvNT_6ParamsE,(.L_x_226 - _ZN7cutlass13device_kernelINS_4gemm6kernel13GemmUniversalIN4cute5tupleIJiiiiEEENS1_10collective13CollectiveMmaINS1_35MainloopSm100TmaUmmaWarpSpecializedILi34ELi2ELi4ENS5_IJNS4_1CILi1EEENSA_ILi2EEESB_EEEEENS5_IJNSA_ILi128EEENSA_ILi64EEENSA_ILi32EEEEEEaNS5_IJlSB_lEEEaSJ_NS4_8TiledMMAINS4_8MMA_AtomIJNS4_15SM100_MMA_S8_SSIaaiLi128ELi64ELNS4_4UMMA5MajorE0ELSO_0ELNSN_8SaturateE0EEEEEENS4_6LayoutINS5_IJSB_SB_SB_EEENS5_IJNSA_ILi0EEESU_SU_EEEEENS5_IJNS4_10UnderscoreESX_SX_EEEEENS4_23SM90_TMA_LOAD_MULTICASTENS4_14ComposedLayoutINS4_7SwizzleILi1ELi4ELi3EEENS4_18smem_ptr_flag_bitsILi8EEENSS_INS5_IJNSA_ILi8EEESH_EEENS5_IJSH_SB_EEEEEEEvNS4_8identityENS4_13SM90_TMA_LOADES1A_vS1B_EENS_8epilogue10collective18CollectiveEpilogueINS1E_23Sm100TmaWarpSpecializedILi1ELi1ELi64ELb0ELb0EEEJSI_NS5_IJNSS_ISF_SB_EENSS_ISG_SB_EEEEEaSJ_aSJ_NS1E_6fusion15FusionCallbacksIS1I_NS1M_17LinearCombinationIaiaiLNS_15FloatRoundStyleE2EEESI_S1L_JEEENS4_5SM1004TMEM4LOAD26SM100_TMEM_LOAD_32dp32b64xES1C_NS11_INS12_ILi2ELi4ELi3EEES15_NSS_INS5_IJS16_SG_EEENS5_IJSG_SB_EEEEEEENS4_39AutoVectorizingCopyWithAssumedAlignmentILi128EEENS4_14SM90_TMA_STOREES20_S22_S22_EEEvvEEEEvNT_6ParamsE)
        .other          _ZN7cutlass13device_kernelINS_4gemm6kernel13GemmUniversalIN4cute5tupleIJiiiiEEENS1_10collective13CollectiveMmaINS1_35MainloopSm100TmaUmmaWarpSpecializedILi34ELi2ELi4ENS5_IJNS4_1CILi1EEENSA_ILi2EEESB_EEEEENS5_IJNSA_ILi128EEENSA_ILi64EEENSA_ILi32EEEEEEaNS5_IJlSB_lEEEaSJ_NS4_8TiledMMAINS4_8MMA_AtomIJNS4_15SM100_MMA_S8_SSIaaiLi128ELi64ELNS4_4UMMA5MajorE0ELSO_0ELNSN_8SaturateE0EEEEEENS4_6LayoutINS5_IJSB_SB_SB_EEENS5_IJNSA_ILi0EEESU_SU_EEEEENS5_IJNS4_10UnderscoreESX_SX_EEEEENS4_23SM90_TMA_LOAD_MULTICASTENS4_14ComposedLayoutINS4_7SwizzleILi1ELi4ELi3EEENS4_18smem_ptr_flag_bitsILi8EEENSS_INS5_IJNSA_ILi8EEESH_EEENS5_IJSH_SB_EEEEEEEvNS4_8identityENS4_13SM90_TMA_LOADES1A_vS1B_EENS_8epilogue10collective18CollectiveEpilogueINS1E_23Sm100TmaWarpSpecializedILi1ELi1ELi64ELb0ELb0EEEJSI_NS5_IJNSS_ISF_SB_EENSS_ISG_SB_EEEEEaSJ_aSJ_NS1E_6fusion15FusionCallbacksIS1I_NS1M_17LinearCombinationIaiaiLNS_15FloatRoundStyleE2EEESI_S1L_JEEENS4_5SM1004TMEM4LOAD26SM100_TMEM_LOAD_32dp32b64xES1C_NS11_INS12_ILi2ELi4ELi3EEES15_NSS_INS5_IJS16_SG_EEENS5_IJSG_SB_EEEEEEENS4_39AutoVectorizingCopyWithAssumedAlignmentILi128EEENS4_14SM90_TMA_STOREES20_S22_S22_EEEvvEEEEvNT_6ParamsE,@"STO_CUDA_ENTRY STV_DEFAULT"
_ZN7cutlass13device_kernelINS_4gemm6kernel13GemmUniversalIN4cute5tupleIJiiiiEEENS1_10collective13CollectiveMmaINS1_35MainloopSm100TmaUmmaWarpSpecializedILi34ELi2ELi4ENS5_IJNS4_1CILi1EEENSA_ILi2EEESB_EEEEENS5_IJNSA_ILi128EEENSA_ILi64EEENSA_ILi32EEEEEEaNS5_IJlSB_lEEEaSJ_NS4_8TiledMMAINS4_8MMA_AtomIJNS4_15SM100_MMA_S8_SSIaaiLi128ELi64ELNS4_4UMMA5MajorE0ELSO_0ELNSN_8SaturateE0EEEEEENS4_6LayoutINS5_IJSB_SB_SB_EEENS5_IJNSA_ILi0EEESU_SU_EEEEENS5_IJNS4_10UnderscoreESX_SX_EEEEENS4_23SM90_TMA_LOAD_MULTICASTENS4_14ComposedLayoutINS4_7SwizzleILi1ELi4ELi3EEENS4_18smem_ptr_flag_bitsILi8EEENSS_INS5_IJNSA_ILi8EEESH_EEENS5_IJSH_SB_EEEEEEEvNS4_8identityENS4_13SM90_TMA_LOADES1A_vS1B_EENS_8epilogue10collective18CollectiveEpilogueINS1E_23Sm100TmaWarpSpecializedILi1ELi1ELi64ELb0ELb0EEEJSI_NS5_IJNSS_ISF_SB_EENSS_ISG_SB_EEEEEaSJ_aSJ_NS1E_6fusion15FusionCallbacksIS1I_NS1M_17LinearCombinationIaiaiLNS_15FloatRoundStyleE2EEESI_S1L_JEEENS4_5SM1004TMEM4LOAD26SM100_TMEM_LOAD_32dp32b64xES1C_NS11_INS12_ILi2ELi4ELi3EEES15_NSS_INS5_IJS16_SG_EEENS5_IJSG_SB_EEEEEEENS4_39AutoVectorizingCopyWithAssumedAlignmentILi128EEENS4_14SM90_TMA_STOREES20_S22_S22_EEEvvEEEEvNT_6ParamsE:
[----:B------:R-:W1:Y:S01]  /*0000*/  LDC R1, c[0x0][0x37c] ;  /* 0x0000df00ff017b82 */ /* 0x000e620000000800 */
[----:B------:R-:W2:Y:S01]  /*0010*/  S2R R142, SR_TID.X ;  /* 0x00000000008e7919 */ /* 0x000ea20000002100 */
[----:B------:R-:W3:Y:S01]  /*0020*/  LDCU.64 UR8, c[0x0][0x890] ;  /* 0x00011200ff0877ac */ /* 0x000ee20008000a00 */
[----:B------:R-:W-:Y:S02]  /*0030*/  PRMT R147, RZ, 0x7610, R147 ;  /* 0x00007610ff937816 */ /* 0x000fe40000000093 */
[----:B------:R-:W-:Y:S01]  /*0040*/  ELECT P3, URZ, PT ;  /* 0x0000000000ff782f */ /* 0x000fe20003860000 */
[----:B---3--:R-:W-:-:S04]  /*0050*/  UISETP.NE.U32.AND UP0, UPT, UR8, URZ, UPT ;  /* 0x000000ff0800728c */ /* 0x008fc8000bf05070 */
[----:B------:R-:W-:Y:S01]  /*0060*/  UISETP.NE.AND.EX UP0, UPT, UR9, URZ, UPT, UP0 ;  /* 0x000000ff0900728c */ /* 0x000fe2000bf05300 */
[----:B--2---:R-:W-:-:S05]  /*0070*/  SHF.R.U32.HI R148, RZ, 0x5, R142 ;  /* 0x00000005ff947819 */ /* 0x004fca000001168e */
[----:B------:R-:W2:Y:S02]  /*0080*/  SHFL.IDX PT, R0, R148, RZ, 0x1f ;  /* 0x00001fff94007589 */ /* 0x000ea400000e0000 */
[----:B--2---:R-:W-:Y:S01]  /*0090*/  R2UR UR22, R0 ;  /* 0x00000000001672ca */ /* 0x004fe200000e0000 */
[----:B-1----:R-:W-:-:S14]  /*00a0*/  BRA.U UP0, `(.L_x_0) ;  /* 0x0000000100307547 */ /* 0x002fdc000b800000 */
[----:B------:R-:W1:Y:S02]  /*00b0*/  LDCU.64 UR4, c[0x0][0x888] ;  /* 0x00011100ff0477ac */ /* 0x000e640008000a00 */
[----:B-1----:R-:W-:-:S04]  /*00c0*/  UISETP.NE.U32.AND UP0, UPT, UR4, URZ, UPT ;  /* 0x000000ff0400728c */ /* 0x002fc8000bf05070 */
[----:B------:R-:W-:-:S09]  /*00d0*/  UISETP.NE.AND.EX UP0, UPT, UR5, URZ, UPT, UP0 ;  /* 0x000000ff0500728c */ /* 0x000fd2000bf05300 */
[----:B------:R-:W-:Y:S05]  /*00e0*/  BRA.U !UP0, `(.L_x_1) ;  /* 0x0000000108147547 */ /* 0x000fea000b800000 */
[----:B------:R-:W1:Y:S01]  /*00f0*/  LDC.64 R2, c[0x0][0x888] ;  /* 0x00022200ff027b82 */ /* 0x000e620000000a00 */
[----:B------:R-:W1:Y:S02]  /*0100*/  LDCU.64 UR4, c[0x0][0x358] ;  /* 0x00006b00ff0477ac */ /* 0x000e640008000a00 */
[----:B-1----:R1:W5:Y:S01]  /*0110*/  LDG.E R71, desc[UR4][R2.64] ;  /* 0x0000000402477981 */ /* 0x002362000c1e1900 */
[----:B------:R-:W-:Y:S01]  /*0120*/  HFMA2 R147, -RZ, RZ, 0, 5.9604644775390625e-08 ;  /* 0x00000001ff937431 */ /* 0x000fe200000001ff */
[----:B------:R-:W-:Y:S05]  /*0130*/  BRA `(.L_x_0) ;  /* 0x00000000000c7947 */ /* 0x000fea0003800000 */
.L_x_1:
[----:B------:R-:W1:Y:S01]  /*0140*/  LDCU UR4, c[0x0][0x880] ;  /* 0x00011000ff0477ac */ /* 0x000e620008000800 */
[----:B------:R-:W-:Y:S01]  /*0150*/  HFMA2 R147, -RZ, RZ, 0, 5.9604644775390625e-08 ;  /* 0x00000001ff937431 */ /* 0x000fe200000001ff */
[----:B-1----:R-:W-:-:S07]  /*0160*/  MOV R71, UR4 ;  /* 0x0000000400477c02 */ /* 0x002fce0008000f00 */
.L_x_0:
[----:B------:R-:W2:Y:S02]  /*0170*/  LDCU.64 UR4, c[0x0][0x8b0] ;  /* 0x00011600ff0477ac */ /* 0x000ea40008000a00 */
[----:B--2---:R-:W-:-:S04]  /*0180*/  UISETP.NE.U32.AND UP0, UPT, UR4, URZ, UPT ;  /* 0x000000ff0400728c */ /* 0x004fc8000bf05070 */
[----:B------:R-:W-:-:S09]  /*0190*/  UISETP.NE.AND.EX UP0, UPT, UR5, URZ, UPT, UP0 ;  /* 0x000000ff0500728c */ /* 0x000fd2000bf05300 */
[----:B------:R-:W-:Y:S05]  /*01a0*/  BRA.U UP0, `(.L_x_2) ;  /* 0x0000000100287547 */ /* 0x000fea000b800000 */
[----:B------:R-:W2:Y:S02]  /*01b0*/  LDCU.64 UR4, c[0x0][0x8a8] ;  /* 0x00011500ff0477ac */ /* 0x000ea40008000a00 */
[----:B--2---:R-:W-:-:S04]  /*01c0*/  UISETP.NE.U32.AND UP0, UPT, UR4, URZ, UPT ;  /* 0x000000ff0400728c */ /* 0x004fc8000bf05070 */
[----:B------:R-:W-:-:S09]  /*01d0*/  UISETP.NE.AND.EX UP0, UPT, UR5, URZ, UPT, UP0 ;  /* 0x000000ff0500728c */ /* 0x000fd2000bf05300 */
[----:B------:R-:W-:Y:S05]  /*01e0*/  BRA.U !UP0, `(.L_x_3) ;  /* 0x0000000108107547 */ /* 0x000fea000b800000 */
[----:B-1----:R-:W1:Y:S01]  /*01f0*/  LDC.64 R2, c[0x0][0x8a8] ;  /* 0x00022a00ff027b82 */ /* 0x002e620000000a00 */
[----:B------:R-:W1:Y:S02]  /*0200*/  LDCU.64 UR4, c[0x0][0x358] ;  /* 0x00006b00ff0477ac */ /* 0x000e640008000a00 */
[----:B-1----:R2:W5:Y:S01]  /*0210*/  LDG.E R70, desc[UR4][R2.64] ;  /* 0x0000000402467981 */ /* 0x002562000c1e1900 */
[----:B------:R-:W-:Y:S05]  /*0220*/  BRA `(.L_x_2) ;  /* 0x0000000000087947 */ /* 0x000fea0003800000 */
.L_x_3:
[----:B------:R-:W2:Y:S02]  /*0230*/  LDCU UR4, c[0x0][0x8a0] ;  /* 0x00011400ff0477ac */ /* 0x000ea40008000800 */
[----:B--2---:R-:W-:Y:S02]  /*0240*/  MOV R70, UR4 ;  /* 0x0000000400467c02 */ /* 0x004fe40008000f00 */
.L_x_2:
[----:B------:R-:W-:Y:S01]  /*0250*/  IMAD.U32 R0, RZ, RZ, UR22 ;  /* 0x00000016ff007e24 */ /* 0x000fe2000f8e00ff */
[----:B------:R-:W-:Y:S04]  /*0260*/  BSSY.RECONVERGENT B0, `(.L_x_4) ;  /* 0x000000c000007945 */ /* 0x000fe80003800200 */
[C---:B------:R-:W-:Y:S02]  /*0270*/  ISETP.NE.OR P1, PT, R0.reuse, 0x1, !P3 ;  /* 0x000000010000780c */ /* 0x040fe40005f25670 */
[----:B------:R-:W-:-:S11]  /*0280*/  ISETP.NE.OR P0, PT, R0, 0x3, !P3 ;  /* 0x000000030000780c */ /* 0x000fd60005f05670 */
[----:B------:R-:W-:Y:S05]  /*0290*/  @P1 BRA `(.L_x_5) ;  /* 0x0000000000201947 */ /* 0x000fea0003800000 */
[----:B------:R-:W3:Y:S02]  /*02a0*/  LDCU.64 UR4, c[0x0][0x348] ;  /* 0x00006900ff0477ac */ /* 0x000ee40008000a00 */
[----:B---3--:R-:W-:Y:S02]  /*02b0*/  UIADD3 UR6, UP1, UPT, UR4, 0x80, URZ ;  /* 0x0000008004067890 */ /* 0x008fe4000ff3e0ff */
[----:B------:R-:W-:Y:S02]  /*02c0*/  UIADD3 UR4, UP0, UPT, UR4, 0x180, URZ ;  /* 0x0000018004047890 */ /* 0x000fe4000ff1e0ff */
[----:B------:R-:W-:Y:S02]  /*02d0*/  UIADD3.X UR7, UPT, UPT, URZ, UR5, URZ, UP1, !UPT ;  /* 0x00000005ff077290 */ /* 0x000fe40008ffe4ff */
[----:B------:R-:W-:-:S07]  /*02e0*/  UIADD3.X UR5, UPT, UPT, URZ, UR5, URZ, UP0, !UPT ;  /* 0x00000005ff057290 */ /* 0x000fce00087fe4ff */
[----:B------:R3:W-:Y:S02]  /*02f0*/  UTMACCTL.PF [UR6] ;  /* 0x00000000060079b9 */ /* 0x0007e40008040000 */
[----:B------:R3:W-:Y:S02]  /*0300*/  UTMACCTL.PF [UR4] ;  /* 0x00000000040079b9 */ /* 0x0007e40008040000 */
[----:B---3--:R-:W-:Y:S01]  /*0310*/  NOP ;  /* 0x0000000000007918 */ /* 0x008fe20000000000 */
.L_x_5:
[----:B------:R-:W-:Y:S05]  /*0320*/  BSYNC.RECONVERGENT B0 ;  /* 0x0000000000007941 */ /* 0x000fea0003800200 */
.L_x_4:
[----:B------:R-:W-:Y:S04]  /*0330*/  BSSY.RECONVERGENT B0, `(.L_x_6) ;  /* 0x000000a000007945 */ /* 0x000fe80003800200 */
        /* <DEDUP_REMOVED lines=9> */
.L_x_7:
[----:B------:R-:W-:Y:S05]  /*03d0*/  BSYNC.RECONVERGENT B0 ;  /* 0x0000000000007941 */ /* 0x000fea0003800200 */
.L_x_6:
[----:B------:R-:W3:Y:S01]  /*03e0*/  LDCU.64 UR4, c[0x0][0x888] ;  /* 0x00011100ff0477ac */ /* 0x000ee20008000a00 */
[----:B------:R-:W-:Y:S02]  /*03f0*/  UISETP.EQ.U32.AND UP1, UPT, UR8, URZ, UPT ;  /* 0x000000ff0800728c */ /* 0x000fe4000bf22070 */
[----:B------:R-:W-:Y:S02]  /*0400*/  UPLOP3.LUT UP3, UPT, UPT, UPT, UPT, 0x80, 0x8 ;  /* 0x000000000008789c */ /* 0x000fe40003f6f070 */
[----:B---3--:R-:W-:-:S04]  /*0410*/  UISETP.NE.U32.AND UP0, UPT, UR4, URZ, UPT ;  /* 0x000000ff0400728c */ /* 0x008fc8000bf05070 */
[----:B------:R-:W-:-:S04]  /*0420*/  UISETP.NE.AND.EX UP0, UPT, UR5, URZ, UPT, UP0 ;  /* 0x000000ff0500728c */ /* 0x000fc8000bf05300 */
[----:B------:R-:W-:-:S04]  /*0430*/  UISETP.EQ.OR.EX UP2, UPT, UR9, URZ, !UP0, UP1 ;  /* 0x000000ff0900728c */ /* 0x000fc8000c742710 */
[----:B------:R-:W-:-:S05]  /*0440*/  UP2UR UR61, UPR, URZ, 0x4 ;  /* 0x00000004ff3d7883 */ /* 0x000fca0008000000 */
[----:B------:R-:W-:Y:S07]  /*0450*/  BRA.U !UP2, `(.L_x_8) ;  /* 0x000000010a207547 */ /* 0x000fee000b800000 */
[----:B-----5:R-:W-:Y:S01]  /*0460*/  R2UR UR5, R71 ;  /* 0x00000000470572ca */ /* 0x020fe200000e0000 */
[----:B------:R-:W-:Y:S02]  /*0470*/  UISETP.NE.U32.AND UP1, UPT, UR8, URZ, UPT ;  /* 0x000000ff0800728c */ /* 0x000fe4000bf25070 */
[----:B------:R-:W-:Y:S02]  /*0480*/  USEL UR4, URZ, 0xffffffff, UP0 ;  /* 0xffffffffff047887 */ /* 0x000fe40008000000 */
[----:B------:R-:W-:-:S08]  /*0490*/  UISETP.NE.AND.EX UP1, UPT, UR9, URZ, UPT, UP1 ;  /* 0x000000ff0900728c */ /* 0x000fd0000bf25310 */
[----:B------:R-:W-:-:S04]  /*04a0*/  UISETP.NE.AND UP0, UPT, UR5, URZ, UPT ;  /* 0x000000ff0500728c */ /* 0x000fc8000bf05270 */
[----:B------:R-:W-:-:S04]  /*04b0*/  @!UP1 USEL UR4, URZ, 0xffffffff, UP0 ;  /* 0xffffffffff049887 */ /* 0x000fc80008000000 */
[----:B------:R-:W-:-:S04]  /*04c0*/  ULOP3.LUT UR4, UR4, 0x1, URZ, 0xc0, !UPT ;  /* 0x0000000104047892 */ /* 0x000fc8000f8ec0ff */
[----:B------:R-:W-:-:S11]  /*04d0*/  UISETP.NE.U32.AND UP3, UPT, UR4, 0x1, UPT ;  /* 0x000000010400788c */ /* 0x000fd6000bf65070 */
.L_x_8:
[----:B-12---:R-:W1:Y:S01]  /*04e0*/  SHFL.IDX PT, R2, R148, RZ, 0x1f ;  /* 0x00001fff94027589 */ /* 0x006e6200000e0000 */
[----:B------:R-:W-:-:S04]  /*04f0*/  UISETP.NE.AND UP0, UPT, UR22, 0x2, UPT ;  /* 0x000000021600788c */ /* 0x000fc8000bf05270 */
[----:B------:R-:W-:Y:S01]  /*0500*/  USEL UR34, URZ, 0x1, UP0 ;  /* 0x00000001ff227887 */ /* 0x000fe20008000000 */
[----:B-1----:R-:W-:-:S13]  /*0510*/  ISETP.NE.AND P0, PT, R2, RZ, PT ;  /* 0x000000ff0200720c */ /* 0x002fda0003f05270 */
[----:B------:R-:W-:Y:S05]  /*0520*/  @P0 BRA `(.L_x_9) ;  /* 0x0000000400540947 */ /* 0x000fea0003800000 */
[----:B------:R-:W-:Y:S01]  /*0530*/  ELECT P0, URZ, PT ;  /* 0x0000000000ff782f */ /* 0x000fe20003800000 */
[----:B------:R-:W-:-:S12]  /*0540*/  BSSY.RECONVERGENT B0, `(.L_x_9) ;  /* 0x0000053000007945 */ /* 0x000fd80003800200 */
[----:B------:R-:W-:Y:S05]  /*0550*/  @!P0 BRA `(.L_x_10) ;  /* 0x0000000400448947 */ /* 0x000fea0003800000 */
[----:B------:R-:W1:Y:S01]  /*0560*/  S2UR UR4, SR_CgaCtaId ;  /* 0x00000000000479c3 */ /* 0x000e620000008800 */
[----:B------:R-:W-:Y:S01]  /*0570*/  UMOV UR5, 0x400 ;  /* 0x0000040000057882 */ /* 0x000fe20000000000 */
[----:B------:R-:W-:Y:S01]  /*0580*/  UMOV UR8, 0x1 ;  /* 0x0000000100087882 */ /* 0x000fe20000000000 */
[----:B------:R-:W-:Y:S01]  /*0590*/  UMOV UR6, 0x2 ;  /* 0x0000000200067882 */ /* 0x000fe20000000000 */
[----:B------:R-:W-:-:S04]  /*05a0*/  UIADD3 UR8, UPT, UPT, -UR8, 0x100000, URZ ;  /* 0x0010000008087890 */ /* 0x000fc8000fffe1ff */
[----:B------:R-:W-:Y:S02]  /*05b0*/  USHF.L.U32 UR9, UR8, 0xb, URZ ;  /* 0x0000000b08097899 */ /* 0x000fe400080006ff */
[----:B------:R-:W-:Y:S02]  /*05c0*/  USHF.L.U32 UR8, UR8, 0x1, URZ ;  /* 0x0000000108087899 */ /* 0x000fe400080006ff */
[----:B------:R-:W-:-:S04]  /*05d0*/  UIADD3 UR6, UPT, UPT, -UR6, 0x100000, URZ ;  /* 0x0010000006067890 */ /* 0x000fc8000fffe1ff */
[----:B------:R-:W-:Y:S02]  /*05e0*/  USHF.L.U32 UR7, UR6, 0xb, URZ ;  /* 0x0000000b06077899 */ /* 0x000fe400080006ff */
[----:B------:R-:W-:Y:S02]  /*05f0*/  USHF.L.U32 UR6, UR6, 0x1, URZ ;  /* 0x0000000106067899 */ /* 0x000fe400080006ff */
[----:B-1----:R-:W-:Y:S01]  /*0600*/  ULEA UR4, UR4, UR5, 0x18 ;  /* 0x0000000504047291 */ /* 0x002fe2000f8ec0ff */
[----:B------:R-:W1:Y:S11]  /*0610*/  FENCE.VIEW.ASYNC.S ;  /* 0x00000000000073c6 */ /* 0x000e760000000000 */
[----:B-1----:R1:W2:Y:S01]  /*0620*/  SYNCS.EXCH.64 URZ, [UR4], UR8 ;  /* 0x0000000804ff75b2 */ /* 0x0022a20008000100 */
[----:B------:R1:W3:Y:S01]  /*0630*/  SYNCS.EXCH.64 URZ, [UR4+0x110], UR6 ;  /* 0x0001100604ff75b2 */ /* 0x0002e20008000100 */
[----:B------:R1:W4:Y:S01]  /*0640*/  SYNCS.EXCH.64 URZ, [UR4+0x8], UR8 ;  /* 0x0000080804ff75b2 */ /* 0x0003220008000100 */
[----:B------:R1:W1:Y:S01]  /*0650*/  SYNCS.EXCH.64 URZ, [UR4+0x118], UR6 ;  /* 0x0001180604ff75b2 */ /* 0x0002620008000100 */
        /* <DEDUP_REMOVED lines=64> */
[----:B--234-:R-:W-:Y:S01]  /*0a60*/  NOP ;  /* 0x0000000000007918 */ /* 0x01cfe20000000000 */
.L_x_10:
[----:B-1----:R-:W-:Y:S05]  /*0a70*/  BSYNC.RECONVERGENT B0 ;  /* 0x0000000000007941 */ /* 0x002fea0003800200 */
.L_x_9:
[----:B------:R-:W1:Y:S01]  /*0a80*/  SHFL.IDX PT, R2, R148, RZ, 0x1f ;  /* 0x00001fff94027589 */ /* 0x000e6200000e0000 */
[----:B------:R-:W-:Y:S01]  /*0a90*/  NOP ;  /* 0x0000000000007918 */ /* 0x000fe20000000000 */
[----:B-1----:R-:W-:-:S13]  /*0aa0*/  ISETP.NE.AND P0, PT, R2, 0x1, PT ;  /* 0x000000010200780c */ /* 0x002fda0003f05270 */
[----:B------:R-:W-:Y:S05]  /*0ab0*/  @P0 BRA `(.L_x_11) ;  /* 0x0000000000400947 */ /* 0x000fea0003800000 */
        /* <DEDUP_REMOVED lines=9> */
[----:B------:R-:W-:Y:S01]  /*0b50*/  USHF.L.U32 UR6, UR6, 0x1, URZ ;  /* 0x0000000106067899 */ /* 0x000fe200080006ff */
[----:B------:R-:W-:Y:S01]  /*0b60*/  ELECT P0, URZ, PT ;  /* 0x0000000000ff782f */ /* 0x000fe20003800000 */
[----:B-1----:R-:W-:Y:S01]  /*0b70*/  ULEA UR4, UR4, UR5, 0x18 ;  /* 0x0000000504047291 */ /* 0x002fe2000f8ec0ff */
[----:B------:R-:W1:Y:S11]  /*0b80*/  FENCE.VIEW.ASYNC.S ;  /* 0x00000000000073c6 */ /* 0x000e760000000000 */
[----:B-1----:R1:W2:Y:S01]  /*0b90*/  SYNCS.EXCH.64 URZ, [UR4+0x220], UR8 ;  /* 0x0002200804ff75b2 */ /* 0x0022a20008000100 */
[----:B------:R1:W3:Y:S01]  /*0ba0*/  SYNCS.EXCH.64 URZ, [UR4+0x228], UR6 ;  /* 0x0002280604ff75b2 */ /* 0x0002e20008000100 */
[----:B------:R-:W-:Y:S01]  /*0bb0*/  NOP ;  /* 0x0000000000007918 */ /* 0x000fe20000000000 */
.L_x_11:
[----:B------:R-:W4:Y:S01]  /*0bc0*/  SHFL.IDX PT, R2, R148, RZ, 0x1f ;  /* 0x00001fff94027589 */ /* 0x000f2200000e0000 */
[----:B------:R-:W-:Y:S01]  /*0bd0*/  NOP ;  /* 0x0000000000007918 */ /* 0x000fe20000000000 */
[----:B----4-:R-:W-:-:S13]  /*0be0*/  ISETP.NE.AND P0, PT, R2, 0x3, PT ;  /* 0x000000030200780c */ /* 0x010fda0003f05270 */
[----:B------:R-:W-:Y:S05]  /*0bf0*/  @P0 BRA `(.L_x_12) ;  /* 0x0000000000300947 */ /* 0x000fea0003800000 */
[----:B-1----:R-:W1:Y:S01]  /*0c00*/  S2UR UR6, SR_CgaCtaId ;  /* 0x00000000000679c3 */ /* 0x002e620000008800 */
[----:B------:R-:W-:Y:S01]  /*0c10*/  UMOV UR4, 0x400 ;  /* 0x0000040000047882 */ /* 0x000fe20000000000 */
[----:B------:R-:W-:Y:S01]  /*0c20*/  UMOV UR5, 0x20 ;  /* 0x0000002000057882 */ /* 0x000fe20000000000 */
[----:B------:R-:W-:Y:S01]  /*0c30*/  ELECT P0, URZ, PT ;  /* 0x0000000000ff782f */ /* 0x000fe20003800000 */
[----:B-1----:R-:W-:Y:S02]  /*0c40*/  ULEA UR6, UR6, UR4, 0x18 ;  /* 0x0000000406067291 */ /* 0x002fe4000f8ec0ff */
[----:B------:R-:W-:-:S04]  /*0c50*/  UIADD3 UR4, UPT, UPT, -UR5, 0x100000, URZ ;  /* 0x0010000005047890 */ /* 0x000fc8000fffe1ff */
[----:B------:R-:W-:Y:S02]  /*0c60*/  USHF.L.U32 UR5, UR4, 0xb, URZ ;  /* 0x0000000b04057899 */ /* 0x000fe400080006ff */
[----:B------:R-:W-:Y:S01]  /*0c70*/  USHF.L.U32 UR4, UR4, 0x1, URZ ;  /* 0x0000000104047899 */ /* 0x000fe200080006ff */
[----:B------:R-:W1:Y:S11]  /*0c80*/  FENCE.VIEW.ASYNC.S ;  /* 0x00000000000073c6 */ /* 0x000e760000000000 */
[----:B-1----:R4:W1:Y:S01]  /*0c90*/  SYNCS.EXCH.64 URZ, [UR6+0x230], UR4 ;  /* 0x0002300406ff75b2 */ /* 0x0028620008000100 */
[----:B------:R4:W1:Y:S02]  /*0ca0*/  SYNCS.EXCH.64 URZ, [UR6+0x238], UR4 ;  /* 0x0002380406ff75b2 */ /* 0x0008640008000100 */
[----:B----4-:R-:W-:Y:S01]  /*0cb0*/  NOP ;  /* 0x0000000000007918 */ /* 0x010fe20000000000 */
.L_x_12:
[----:B------:R-:W4:Y:S01]  /*0cc0*/  SHFL.IDX PT, R2, R148, RZ, 0x1f ;  /* 0x00001fff94027589 */ /* 0x000f2200000e0000 */
[----:B------:R-:W-:Y:S01]  /*0cd0*/  NOP ;  /* 0x0000000000007918 */ /* 0x000fe20000000000 */
[----:B----4-:R-:W-:-:S13]  /*0ce0*/  ISETP.NE.AND P0, PT, R2, 0x4, PT ;  /* 0x000000040200780c */ /* 0x010fda0003f05270 */
[----:B------:R-:W-:Y:S05]  /*0cf0*/  @P0 BRA `(.L_x_13) ;  /* 0x00000000004c0947 */ /* 0x000fea0003800000 */
[----:B-1----:R-:W1:Y:S01]  /*0d00*/  S2UR UR6, SR_CgaCtaId ;  /* 0x00000000000679c3 */ /* 0x002e620000008800 */
[----:B------:R-:W-:Y:S01]  /*0d10*/  UMOV UR4, 0x1e0 ;  /* 0x000001e000047882 */ /* 0x000fe20000000000 */
[----:B------:R-:W-:Y:S01]  /*0d20*/  UMOV UR5, 0x400 ;  /* 0x0000040000057882 */ /* 0x000fe20000000000 */
[----:B------:R-:W-:Y:S01]  /*0d30*/  USEL UR4, UR4, 0x1a0, UP3 ;  /* 0x000001a004047887 */ /* 0x000fe20009800000 */
[----:B------:R-:W-:Y:S01]  /*0d40*/  UMOV UR8, 0x1 ;  /* 0x0000000100087882 */ /* 0x000fe20000000000 */
[----:B------:R-:W-:Y:S01]  /*0d50*/  ELECT P0, URZ, PT ;  /* 0x0000000000ff782f */ /* 0x000fe20003800000 */
[----:B------:R-:W-:-:S04]  /*0d60*/  UIADD3 UR8, UPT, UPT, -UR8, 0x100000, URZ ;  /* 0x0010000008087890 */ /* 0x000fc8000fffe1ff */
[----:B------:R-:W-:Y:S02]  /*0d70*/  USHF.L.U32 UR9, UR8, 0xb, URZ ;  /* 0x0000000b08097899 */ /* 0x000fe400080006ff */
[----:B------:R-:W-:Y:S02]  /*0d80*/  USHF.L.U32 UR8, UR8, 0x1, URZ ;  /* 0x0000000108087899 */ /* 0x000fe400080006ff */
[----:B-1----:R-:W-:Y:S02]  /*0d90*/  ULEA UR6, UR6, UR5, 0x18 ;  /* 0x0000000506067291 */ /* 0x002fe4000f8ec0ff */
[----:B------:R-:W-:-:S04]  /*0da0*/  UIADD3 UR4, UPT, UPT, -UR4, 0x100000, URZ ;  /* 0x0010000004047890 */ /* 0x000fc8000fffe1ff */
[----:B------:R-:W-:Y:S02]  /*0db0*/  USHF.L.U32 UR5, UR4, 0xb, URZ ;  /* 0x0000000b04057899 */ /* 0x000fe400080006ff */
[----:B------:R-:W-:Y:S01]  /*0dc0*/  USHF.L.U32 UR4, UR4, 0x1, URZ ;  /* 0x0000000104047899 */ /* 0x000fe200080006ff */
[----:B------:R-:W1:Y:S03]  /*0dd0*/  FENCE.VIEW.ASYNC.S ;  /* 0x00000000000073c6 */ /* 0x000e660000000000 */
[----:B-1----:R4:W1:Y:S08]  /*0de0*/  SYNCS.EXCH.64 URZ, [UR6+0x240], UR8 ;  /* 0x0002400806ff75b2 */ /* 0x0028700008000100 */
[----:B------:R4:W1:Y:S01]  /*0df0*/  SYNCS.EXCH.64 URZ, [UR6+0x250], UR4 ;  /* 0x0002500406ff75b2 */ /* 0x0008620008000100 */
[----:B------:R4:W1:Y:S01]  /*0e00*/  SYNCS.EXCH.64 URZ, [UR6+0x248], UR8 ;  /* 0x0002480806ff75b2 */ /* 0x0008620008000100 */
[----:B------:R4:W1:Y:S02]  /*0e10*/  SYNCS.EXCH.64 URZ, [UR6+0x258], UR4 ;  /* 0x0002580406ff75b2 */ /* 0x0008640008000100 */
[----:B----4-:R-:W-:Y:S01]  /*0e20*/  NOP ;  /* 0x0000000000007918 */ /* 0x010fe20000000000 */
.L_x_13:
[----:B------:R-:W4:Y:S01]  /*0e30*/  SHFL.IDX PT, R2, R148, RZ, 0x1f ;  /* 0x00001fff94027589 */ /* 0x000f2200000e0000 */
[----:B------:R-:W-:Y:S01]  /*0e40*/  NOP ;  /* 0x0000000000007918 */ /* 0x000fe20000000000 */
[----:B----4-:R-:W-:-:S13]  /*0e50*/  ISETP.NE.AND P0, PT, R2, 0x5, PT ;  /* 0x000000050200780c */ /* 0x010fda0003f05270 */
[----:B------:R-:W-:Y:S05]  /*0e60*/  @P0 BRA `(.L_x_14) ;  /* 0x0000000000580947 */ /* 0x000fea0003800000 */
[----:B-1----:R-:W1:Y:S01]  /*0e70*/  S2UR UR4, SR_CgaCtaId ;  /* 0x00000000000479c3 */ /* 0x002e620000008800 */
        /* <DEDUP_REMOVED lines=12> */
[----:B-1----:R4:W1:Y:S01]  /*0f40*/  SYNCS.EXCH.64 URZ, [UR4+0x260], UR8 ;  /* 0x0002600804ff75b2 */ /* 0x0028620008000100 */
[----:B------:R4:W1:Y:S01]  /*0f50*/  SYNCS.EXCH.64 URZ, [UR4+0x280], UR6 ;  /* 0x0002800604ff75b2 */ /* 0x0008620008000100 */
[----:B------:R4:W1:Y:S01]  /*0f60*/  SYNCS.EXCH.64 URZ, [UR4+0x268], UR8 ;  /* 0x0002680804ff75b2 */ /* 0x0008620008000100 */
[----:B------:R4:W1:Y:S01]  /*0f70*/  SYNCS.EXCH.64 URZ, [UR4+0x288], UR6 ;  /* 0x0002880604ff75b2 */ /* 0x0008620008000100 */
[----:B------:R4:W1:Y:S01]  /*0f80*/  SYNCS.EXCH.64 URZ, [UR4+0x270], UR8 ;  /* 0x0002700804ff75b2 */ /* 0x0008620008000100 */
[----:B------:R4:W1:Y:S01]  /*0f90*/  SYNCS.EXCH.64 URZ, [UR4+0x290], UR6 ;  /* 0x0002900604ff75b2 */ /* 0x0008620008000100 */
[----:B------:R4:W1:Y:S01]  /*0fa0*/  SYNCS.EXCH.64 URZ, [UR4+0x278], UR8 ;  /* 0x0002780804ff75b2 */ /* 0x0008620008000100 */
[----:B------:R4:W1:Y:S02]  /*0fb0*/  SYNCS.EXCH.64 URZ, [UR4+0x298], UR6 ;  /* 0x0002980604ff75b2 */ /* 0x0008640008000100 */
[----:B----4-:R-:W-:Y:S01]  /*0fc0*/  NOP ;  /* 0x0000000000007918 */ /* 0x010fe20000000000 */
.L_x_14:
[----:B------:R-:W4:Y:S01]  /*0fd0*/  SHFL.IDX PT, R2, R148, RZ, 0x1f ;  /* 0x00001fff94027589 */ /* 0x000f2200000e0000 */
[----:B------:R-:W1:Y:S01]  /*0fe0*/  S2UR UR48, SR_CgaCtaId ;  /* 0x00000000003079c3 */ /* 0x000e620000008800 */
[----:B------:R-:W-:Y:S01]  /*0ff0*/  NOP ;  /* 0x0000000000007918 */ /* 0x000fe20000000000 */
[----:B----4-:R-:W-:-:S13]  /*1000*/  ISETP.NE.AND P0, PT, R2, 0x3, PT ;  /* 0x000000030200780c */ /* 0x010fda0003f05270 */
[----:B-1----:R-:W-:Y:S05]  /*1010*/  @P0 BRA `(.L_x_15) ;  /* 0x0000000000340947 */ /* 0x002fea0003800000 */
[----:B------:R-:W-:Y:S01]  /*1020*/  UMOV UR4, 0x400 ;  /* 0x0000040000047882 */ /* 0x000fe20000000000 */
[----:B------:R-:W-:Y:S01]  /*1030*/  UMOV UR6, 0x20 ;  /* 0x0000002000067882 */ /* 0x000fe20000000000 */
[----:B------:R-:W-:Y:S02]  /*1040*/  ULEA UR4, UR48, UR4, 0x18 ;  /* 0x0000000430047291 */ /* 0x000fe4000f8ec0ff */
[----:B------:R-:W-:-:S04]  /*1050*/  UIADD3 UR6, UPT, UPT, -UR6, 0x100000, URZ ;  /* 0x0010000006067890 */ /* 0x000fc8000fffe1ff */
[----:B------:R-:W-:Y:S02]  /*1060*/  USHF.L.U32 UR7, UR6, 0xb, URZ ;  /* 0x0000000b06077899 */ /* 0x000fe400080006ff */
[----:B------:R-:W-:Y:S01]  /*1070*/  USHF.L.U32 UR6, UR6, 0x1, URZ ;  /* 0x0000000106067899 */ /* 0x000fe200080006ff */
[----:B------:R-:W-:Y:S01]  /*1080*/  ELECT P0, URZ, PT ;  /* 0x0000000000ff782f */ /* 0x000fe20003800000 */
[----:B------:R-:W1:Y:S10]  /*1090*/  FENCE.VIEW.ASYNC.S ;  /* 0x00000000000073c6 */ /* 0x000e740000000000 */
[----:B-1----:R1:W4:Y:S01]  /*10a0*/  SYNCS.EXCH.64 URZ, [UR4+0x2a0], UR6 ;  /* 0x0002a00604ff75b2 */ /* 0x0023220008000100 */
[----:B------:R1:W1:Y:S01]  /*10b0*/  SYNCS.EXCH.64 URZ, [UR4+0x2b0], UR6 ;  /* 0x0002b00604ff75b2 */ /* 0x0002620008000100 */
[----:B------:R1:W1:Y:S01]  /*10c0*/  SYNCS.EXCH.64 URZ, [UR4+0x2a8], UR6 ;  /* 0x0002a80604ff75b2 */ /* 0x0002620008000100 */
[----:B------:R1:W1:Y:S01]  /*10d0*/  SYNCS.EXCH.64 URZ, [UR4+0x2b8], UR6 ;  /* 0x0002b80604ff75b2 */ /* 0x0002620008000100 */
[----:B------:R-:W-:Y:S01]  /*10e0*/  NOP ;  /* 0x0000000000007918 */ /* 0x000fe20000000000 */
.L_x_15:
[----:B-1----:R-:W1:Y:S01]  /*10f0*/  LDCU UR4, c[0x0][0x36c] ;  /* 0x00006d80ff0477ac */ /* 0x002e620008000800 */
[----:B------:R-:W-:Y:S01]  /*1100*/  ISETP.NE.OR P3, PT, R0, 0x2, !P3 ;  /* 0x000000020000780c */ /* 0x000fe20005f65670 */
[----:B------:R-:W-:Y:S01]  /*1110*/  NOP ;  /* 0x0000000000007918 */ /* 0x000fe20000000000 */
[----:B------:R-:W-:Y:S01]  /*1120*/  LOP3.LUT R0, R142, 0x1f, RZ, 0xc0, !PT ;  /* 0x0000001f8e007812 */ /* 0x000fe200078ec0ff */
[----:B------:R-:W-:Y:S02]  /*1130*/  UISETP.NE.AND UP4, UPT, UR22, URZ, UPT ;  /* 0x000000ff1600728c */ /* 0x000fe4000bf85270 */
[----:B-1----:R-:W-:-:S09]  /*1140*/  UISETP.EQ.U32.AND UP5, UPT, UR4, 0x1, UPT ;  /* 0x000000010400788c */ /* 0x002fd2000bfa2070 */
[----:B------:R-:W-:Y:S05]  /*1150*/  BRA.U !UP5, `(.L_x_16) ;  /* 0x000000010d087547 */ /* 0x000fea000b800000 */
[----:B--234-:R-:W-:Y:S01]  /*1160*/  UCGABAR_ARV ;  /* 0x00000000000079c7 */ /* 0x01cfe20008000000 */
[----:B------:R-:W-:Y:S05]  /*1170*/  BRA `(.L_x_17) ;  /* 0x0000000000047947 */ /* 0x000fea0003800000 */
.L_x_16:
[----:B--234-:R-:W-:Y:S01]  /*1180*/  NOP ;  /* 0x0000000000007918 */ /* 0x01cfe20000000000 */
.L_x_17:
[----:B------:R-:W1:Y:S01]  /*1190*/  S2UR UR7, SR_CTAID.X ;  /* 0x00000000000779c3 */ /* 0x000e620000002500 */
[----:B------:R-:W-:-:S05]  /*11a0*/  CS2R.32 R3, SR_CgaSize ;  /* 0x0000000000037805 */ /* 0x000fca0000008a00 */
[----:B------:R-:W-:-:S05]  /*11b0*/  IMAD R3, R3, -0xa0, RZ ;  /* 0xffffff6003037824 */ /* 0x000fca00078e02ff */
[----:B------:R-:W-:-:S14]  /*11c0*/  R2UR UR5, R3 ;  /* 0x00000000030572ca */ /* 0x000fdc00000e0000 */
[----:B------:R-:W2:Y:S01]  /*11d0*/  LDCU UR5, c[0x0][UR5+0x2b0] ;  /* 0x00005600050577ac */ /* 0x000ea20008000800 */
[----:B------:R-:W-:-:S05]  /*11e0*/  CS2R.32 R3, SR_CgaSize ;  /* 0x0000000000037805 */ /* 0x000fca0000008a00 */
[----:B------:R-:W-:-:S05]  /*11f0*/  IMAD R3, R3, -0xa0, RZ ;  /* 0xffffff6003037824 */ /* 0x000fca00078e02ff */
[----:B------:R-:W-:-:S14]  /*1200*/  R2UR UR4, R3 ;  /* 0x00000000030472ca */ /* 0x000fdc00000e0000 */
[----:B------:R-:W3:Y:S01]  /*1210*/  LDCU UR4, c[0x0][UR4+0x2b4] ;  /* 0x00005680040477ac */ /* 0x000ee20008000800 */
[----:B------:R-:W4:Y:S01]  /*1220*/  S2UR UR8, SR_CTAID.Y ;  /* 0x00000000000879c3 */ /* 0x000f220000002600 */
[----:B------:R-:W3:Y:S01]  /*1230*/  LDCU UR23, c[0x0][0xb24] ;  /* 0x00016480ff1777ac */ /* 0x000ee20008000800 */
[----:B------:R-:W-:-:S05]  /*1240*/  CS2R.32 R3, SR_CgaSize ;  /* 0x0000000000037805 */ /* 0x000fca0000008a00 */
[----:B------:R-:W-:-:S05]  /*1250*/  IMAD R3, R3, -0xa0, RZ ;  /* 0xffffff6003037824 */ /* 0x000fca00078e02ff */
[----:B------:R-:W-:-:S14]  /*1260*/  R2UR UR60, R3 ;  /* 0x00000000033c72ca */ /* 0x000fdc00000e0000 */
[----:B------:R-:W3:Y:S01]  /*1270*/  LDCU UR60, c[0x0][UR60+0x2a0] ;  /* 0x000054003c3c77ac */ /* 0x000ee20008000800 */
[----:B------:R-:W1:Y:S01]  /*1280*/  S2UR UR36, SR_CTAID.Z ;  /* 0x00000000002479c3 */ /* 0x000e620000002700 */
[----:B------:R-:W-:-:S05]  /*1290*/  CS2R.32 R3, SR_CgaSize ;  /* 0x0000000000037805 */ /* 0x000fca0000008a00 */
[----:B------:R-:W-:-:S05]  /*12a0*/  IMAD R3, R3, -0xa0, RZ ;  /* 0xffffff6003037824 */ /* 0x000fca00078e02ff */
[----:B------:R-:W-:-:S14]  /*12b0*/  R2UR UR57, R3 ;  /* 0x00000000033972ca */ /* 0x000fdc00000e0000 */
[----:B------:R-:W3:Y:S01]  /*12c0*/  LDCU UR57, c[0x0][UR57+0x2a4] ;  /* 0x00005480393977ac */ /* 0x000ee20008000800 */
[----:B------:R-:W3:Y:S01]  /*12d0*/  LDCU UR40, c[0x0][0xb24] ;  /* 0x00016480ff2877ac */ /* 0x000ee20008000800 */
[----:B-1----:R-:W-:Y:S01]  /*12e0*/  I2FP.F32.U32 R3, UR7 ;  /* 0x0000000700037c45 */ /* 0x002fe20008201000 */
[----:B------:R-:W1:Y:S04]  /*12f0*/  LDCU UR26, c[0x0][0xb30] ;  /* 0x00016600ff1a77ac */ /* 0x000e680008000800 */
[----:B--2---:R-:W-:Y:S01]  /*1300*/  FMUL R3, R3, UR5 ;  /* 0x0000000503037c20 */ /* 0x004fe20008400000 */
[----:B------:R-:W-:Y:S01]  /*1310*/  USHF.L.U32 UR24, UR48, 0xb, URZ ;  /* 0x0000000b30187899 */ /* 0x000fe200080006ff */
[----:B----4-:R-:W-:Y:S01]  /*1320*/  I2FP.F32.U32 R2, UR8 ;  /* 0x0000000800027c45 */ /* 0x010fe20008201000 */
[----:B---3--:R-:W-:-:S03]  /*1330*/  UISETP.GE.AND UP2, UPT, UR23, 0x1, UPT ;  /* 0x000000011700788c */ /* 0x008fc6000bf46270 */
[----:B------:R-:W2:Y:S01]  /*1340*/  F2I.U32.TRUNC.NTZ R3, R3 ;  /* 0x0000000300037305 */ /* 0x000ea2000020f000 */
[----:B------:R-:W-:Y:S01]  /*1350*/  UMOV UR46, UR7 ;  /* 0x00000007002e7c82 */ /* 0x000fe20008000000 */
[----:B------:R-:W-:Y:S01]  /*1360*/  FMUL R2, R2, UR4 ;  /* 0x0000000402027c20 */ /* 0x000fe20008400000 */
[----:B------:R-:W-:-:S05]  /*1370*/  UMOV UR45, UR8 ;  /* 0x00000008002d7c82 */ /* 0x000fca0008000000 */
[----:B------:R-:W3:Y:S01]  /*1380*/  F2I.U32.TRUNC.NTZ R2, R2 ;  /* 0x0000000200027305 */ /* 0x000ee2000020f000 */
[----:B--2---:R-:W-:Y:S02]  /*1390*/  R2UR UR4, R3 ;  /* 0x00000000030472ca */ /* 0x004fe400000e0000 */
[----:B---3--:R-:W-:Y:S02]  /*13a0*/  R2UR UR6, R2 ;  /* 0x00000000020672ca */ /* 0x008fe400000e0000 */
[----:B------:R-:W-:-:S09]  /*13b0*/  PRMT R2, RZ, 0x7610, R2 ;  /* 0x00007610ff027816 */ /* 0x000fd20000000002 */
[----:B------:R-:W-:-:S04]  /*13c0*/  UIADD3 UR5, UPT, UPT, -UR4, URZ, URZ ;  /* 0x000000ff04057290 */ /* 0x000fc8000fffe1ff */
[----:B------:R-:W-:Y:S02]  /*13d0*/  UIMAD UR60, UR60, UR5, UR7 ;  /* 0x000000053c3c72a4 */ /* 0x000fe4000f8e0207 */
[----:B------:R-:W-:-:S04]  /*13e0*/  UIADD3 UR4, UPT, UPT, -UR6, URZ, URZ ;  /* 0x000000ff06047290 */ /* 0x000fc8000fffe1ff */
[----:B------:R-:W-:Y:S01]  /*13f0*/  UIMAD UR57, UR57, UR4, UR8 ;  /* 0x00000004393972a4 */ /* 0x000fe2000f8e0208 */
[----:B-1----:R-:W-:Y:S11]  /*1400*/  BRA.U UP4, `(.L_x_18) ;  /* 0x0000000104247547 */ /* 0x002ff6000b800000 */
[----:B------:R-:W-:Y:S02]  /*1410*/  UISETP.NE.AND UP0, UPT, UR57, URZ, UPT ;  /* 0x000000ff3900728c */ /* 0x000fe4000bf05270 */
[----:B------:R-:W-:Y:S02]  /*1420*/  UISETP.NE.AND UP1, UPT, UR57, 0x1, UPT ;  /* 0x000000013900788c */ /* 0x000fe4000bf25270 */
[----:B------:R-:W-:Y:S02]  /*1430*/  UISETP.EQ.OR UP0, UPT, UR60, URZ, !UP0 ;  /* 0x000000ff3c00728c */ /* 0x000fe4000c702670 */
[----:B------:R-:W-:Y:S02]  /*1440*/  USEL UR4, URZ, 0x2, UP1 ;  /* 0x00000002ff047887 */ /* 0x000fe40008800000 */
[----:B------:R-:W-:Y:S02]  /*1450*/  USEL UR5, URZ, 0x1, !UP0 ;  /* 0x00000001ff057887 */ /* 0x000fe4000c000000 */
[----:B------:R-:W-:-:S04]  /*1460*/  UISETP.NE.AND UP0, UPT, UR60, URZ, UPT ;  /* 0x000000ff3c00728c */ /* 0x000fc8000bf05270 */
[----:B------:R-:W-:-:S04]  /*1470*/  USEL UR4, UR4, 0x2, UP0 ;  /* 0x0000000204047887 */ /* 0x000fc80008000000 */
[----:B------:R-:W-:-:S06]  /*1480*/  UIADD3 UR4, UPT, UPT, UR5, UR4, URZ ;  /* 0x0000000405047290 */ /* 0x000fcc000fffe0ff */
[----:B------:R-:W-:Y:S02]  /*1490*/  MOV R2, UR4 ;  /* 0x0000000400027c02 */ /* 0x000fe40008000f00 */
.L_x_18:
[----:B------:R-:W-:Y:S05]  /*14a0*/  BRA.U !UP2, `(.L_x_19) ;  /* 0x000000010ad47547 */ /* 0x000fea000b800000 */
[----:B------:R-:W1:Y:S01]  /*14b0*/  LDCU.128 UR12, c[0x0][0xb10] ;  /* 0x00016200ff0c77ac */ /* 0x000e620008000c00 */
[----:B------:R-:W2:Y:S01]  /*14c0*/  LDCU UR6, c[0x0][0x370] ;  /* 0x00006e00ff0677ac */ /* 0x000ea20008000800 */
[----:B------:R-:W3:Y:S01]  /*14d0*/  LDCU UR5, c[0x0][0x374] ;  /* 0x00006e80ff0577ac */ /* 0x000ee20008000800 */
[----:B------:R-:W4:Y:S01]  /*14e0*/  LDCU UR25, c[0x0][0xb0c] ;  /* 0x00016180ff1977ac */ /* 0x000f220008000800 */
[----:B------:R-:W4:Y:S01]  /*14f0*/  LDCU UR4, c[0x0][0xb20] ;  /* 0x00016400ff0477ac */ /* 0x000f220008000800 */
[----:B------:R-:W4:Y:S01]  /*1500*/  LDCU.64 UR8, c[0x0][0xb28] ;  /* 0x00016500ff0877ac */ /* 0x000f220008000a00 */
[----:B-1----:R-:W-:Y:S02]  /*1510*/  UISETP.NE.AND UP0, UPT, UR14, 0x1, UPT ;  /* 0x000000010e00788c */ /* 0x002fe4000bf05270 */
[----:B---3--:R-:W-:Y:S02]  /*1520*/  UIMAD.WIDE.U32 UR10, UR5, UR15, URZ ;  /* 0x0000000f050a72a5 */ /* 0x008fe4000f8e00ff */
[----:B--2---:R-:W-:-:S02]  /*1530*/  UIMAD.WIDE.U32 UR18, UR6, UR12, URZ ;  /* 0x0000000c061272a5 */ /* 0x004fc4000f8e00ff */
[----:B----4-:R-:W-:Y:S02]  /*1540*/  UISETP.NE.AND UP1, UPT, UR25, 0x1, UPT ;  /* 0x000000011900788c */ /* 0x010fe4000bf25270 */
[----:B------:R-:W-:Y:S01]  /*1550*/  UISETP.NE.AND UP2, UPT, UR23, 0x1, UPT ;  /* 0x000000011700788c */ /* 0x000fe2000bf45270 */
[----:B------:R-:W-:Y:S02]  /*1560*/  UMOV UR10, UR11 ;  /* 0x0000000b000a7c82 */ /* 0x000fe40008000000 */
[----:B------:R-:W-:Y:S01]  /*1570*/  UMOV UR18, UR19 ;  /* 0x0000001300127c82 */ /* 0x000fe20008000000 */
[----:B------:R-:W-:Y:S02]  /*1580*/  @UP0 USHF.R.U32.HI UR5, URZ, UR4, UR10 ;  /* 0x00000004ff050299 */ /* 0x000fe4000801160a */
[----:B------:R-:W-:Y:S02]  /*1590*/  UIMAD.WIDE.U32 UR20, UR45, UR15, URZ ;  /* 0x0000000f2d1472a5 */ /* 0x000fe4000f8e00ff */
[----:B------:R-:W-:-:S02]  /*15a0*/  UIMAD.WIDE.U32 UR10, UR5, UR8, URZ ;  /* 0x00000008050a72a5 */ /* 0x000fc4000f8e00ff */
[----:B------:R-:W-:Y:S02]  /*15b0*/  @UP1 USHF.R.U32.HI UR6, URZ, UR13, UR18 ;  /* 0x0000000dff061299 */ /* 0x000fe40008011612 */
[----:B------:R-:W-:Y:S02]  /*15c0*/  UIMAD.WIDE.U32 UR16, UR46, UR12, URZ ;  /* 0x0000000c2e1072a5 */ /* 0x000fe4000f8e00ff */
[----:B------:R-:W-:Y:S01]  /*15d0*/  UIMAD.WIDE.U32 UR18, UR6, UR8, URZ ;  /* 0x00000008061272a5 */ /* 0x000fe2000f8e00ff */
[----:B------:R-:W-:Y:S01]  /*15e0*/  UMOV UR20, UR21 ;  /* 0x0000001500147c82 */ /* 0x000fe20008000000 */
[----:B------:R-:W-:Y:S01]  /*15f0*/  UMOV UR10, UR11 ;  /* 0x0000000b000a7c82 */ /* 0x000fe20008000000 */
[----:B------:R-:W-:Y:S02]  /*1600*/  USHF.R.U32.HI UR20, URZ, UR4, UR20 ;  /* 0x00000004ff147299 */ /* 0x000fe40008011614 */
[----:B------:R-:W-:Y:S02]  /*1610*/  @UP2 USHF.R.U32.HI UR5, URZ, UR9, UR10 ;  /* 0x00000009ff052299 */ /* 0x000fe4000801160a */
[----:B------:R-:W-:Y:S01]  /*1620*/  UMOV UR7, UR19 ;  /* 0x0000001300077c82 */ /* 0x000fe20008000000 */
[----:B------:R-:W-:Y:S01]  /*1630*/  UMOV UR16, UR17 ;  /* 0x0000001100107c82 */ /* 0x000fe20008000000 */
[----:B------:R-:W-:-:S02]  /*1640*/  @UP2 USHF.R.U32.HI UR6, URZ, UR9, UR7 ;  /* 0x00000009ff062299 */ /* 0x000fc40008011607 */
[----:B------:R-:W-:Y:S02]  /*1650*/  USHF.R.U32.HI UR13, URZ, UR13, UR16 ;  /* 0x0000000dff0d7299 */ /* 0x000fe40008011610 */
[----:B------:R-:W-:Y:S02]  /*1660*/  USEL UR4, UR45, UR20, !UP0 ;  /* 0x000000142d047287 */ /* 0x000fe4000c000000 */
[----:B------:R-:W-:Y:S02]  /*1670*/  UIMAD UR7, UR5, UR23, URZ ;  /* 0x00000017050772a4 */ /* 0x000fe4000f8e02ff */
[----:B------:R-:W-:Y:S02]  /*1680*/  USEL UR5, UR46, UR13, !UP1 ;  /* 0x0000000d2e057287 */ /* 0x000fe4000c800000 */
[----:B------:R-:W-:Y:S02]  /*1690*/  UIMAD UR12, UR6, UR23, URZ ;  /* 0x00000017060c72a4 */ /* 0x000fe4000f8e02ff */
[----:B------:R-:W-:-:S02]  /*16a0*/  UISETP.GE.AND UP0, UPT, UR4, UR7, UPT ;  /* 0x000000070400728c */ /* 0x000fc4000bf06270 */
[----:B------:R-:W-:Y:S02]  /*16b0*/  UIMAD.WIDE.U32 UR10, UR4, UR8, URZ ;  /* 0x00000008040a72a5 */ /* 0x000fe4000f8e00ff */
[----:B------:R-:W-:Y:S02]  /*16c0*/  UISETP.GE.OR UP0, UPT, UR5, UR12, UP0 ;  /* 0x0000000c0500728c */ /* 0x000fe40008706670 */
[----:B------:R-:W-:Y:S02]  /*16d0*/  UIMAD.WIDE.U32 UR12, UR5, UR8, URZ ;  /* 0x00000008050c72a5 */ /* 0x000fe4000f8e00ff */
[----:B------:R-:W-:Y:S01]  /*16e0*/  UIADD3 UR10, UPT, UPT, -UR4, URZ, URZ ;  /* 0x000000ff040a7290 */ /* 0x000fe2000fffe1ff */
[----:B------:R-:W-:Y:S01]  /*16f0*/  UMOV UR8, UR11 ;  /* 0x0000000b00087c82 */ /* 0x000fe20008000000 */
[----:B------:R-:W-:Y:S02]  /*1700*/  UIADD3 UR11, UPT, UPT, -UR5, URZ, URZ ;  /* 0x000000ff050b7290 */ /* 0x000fe4000fffe1ff */
[----:B------:R-:W-:-:S03]  /*1710*/  USHF.R.U32.HI UR8, URZ, UR9, UR8 ;  /* 0x00000009ff087299 */ /* 0x000fc60008011608 */
[----:B------:R-:W-:Y:S01]  /*1720*/  @!UP0 UMOV UR7, UR13 ;  /* 0x0000000d00078c82 */ /* 0x000fe20008000000 */
[----:B------:R-:W-:Y:S02]  /*1730*/  UIMAD UR45, UR14, UR10, UR45 ;  /* 0x0000000a0e2d72a4 */ /* 0x000fe4000f8e022d */
[----:B------:R-:W-:Y:S02]  /*1740*/  USEL UR8, UR4, UR8, !UP2 ;  /* 0x0000000804087287 */ /* 0x000fe4000d000000 */
[----:B------:R-:W-:Y:S02]  /*1750*/  @!UP0 USHF.R.U32.HI UR7, URZ, UR9, UR7 ;  /* 0x00000009ff078299 */ /* 0x000fe40008011607 */
[----:B------:R-:W-:Y:S02]  /*1760*/  UIADD3 UR9, UPT, UPT, -UR8, URZ, URZ ;  /* 0x000000ff08097290 */ /* 0x000fe4000fffe1ff */
[----:B------:R-:W-:Y:S02]  /*1770*/  @!UP0 USEL UR7, UR5, UR7, !UP2 ;  /* 0x0000000705078287 */ /* 0x000fe4000d000000 */
[----:B------:R-:W-:-:S02]  /*1780*/  UIMAD UR9, UR23, UR9, UR4 ;  /* 0x00000009170972a4 */ /* 0x000fc4000f8e0204 */
[----:B------:R-:W-:Y:S02]  /*1790*/  @!UP0 UIADD3 UR8, UPT, UPT, UR8, -UR7, URZ ;  /* 0x8000000708088290 */ /* 0x000fe4000fffe0ff */
[----:B------:R-:W-:Y:S02]  /*17a0*/  @!UP0 UIMAD UR6, UR9, UR6, UR7 ;  /* 0x00000006090682a4 */ /* 0x000fe4000f8e0207 */
[----:B------:R-:W-:Y:S02]  /*17b0*/  @!UP0 UIMAD UR4, UR8, UR23, UR5 ;  /* 0x00000017080482a4 */ /* 0x000fe4000f8e0205 */
[----:B------:R-:W-:Y:S02]  /*17c0*/  UIMAD UR46, UR25, UR11, UR46 ;  /* 0x0000000b192e72a4 */ /* 0x000fe4000f8e022e */
[----:B------:R-:W-:Y:S01]  /*17d0*/  UIMAD UR45, UR4, UR14, UR45 ;  /* 0x0000000e042d72a4 */ /* 0x000fe2000f8e022d */
[----:B------:R-:W-:Y:S02]  /*17e0*/  @!UP0 UMOV UR5, UR6 ;  /* 0x0000000600058c82 */ /* 0x000fe40008000000 */
[----:B------:R-:W-:-:S12]  /*17f0*/  UIMAD UR46, UR5, UR25, UR46 ;  /* 0x00000019052e72a4 */ /* 0x000fd8000f8e022e */
.L_x_19:
[----:B------:R-:W-:Y:S02]  /*1800*/  UISETP.NE.AND UP1, UPT, UR26, 0x1, UPT ;  /* 0x000000011a00788c */ /* 0x000fe4000bf25270 */
[----:B------:R-:W-:Y:S02]  /*1810*/  UISETP.NE.AND UP0, UPT, UR22, 0x2, UPT ;  /* 0x000000021600788c */ /* 0x000fe4000bf05270 */
[----:B------:R-:W-:-:S05]  /*1820*/  ULOP3.LUT UR24, UR24, 0x800, URZ, 0xc0, !UPT ;  /* 0x0000080018187892 */ /* 0x000fca000f8ec0ff */
[----:B------:R-:W-:Y:S07]  /*1830*/  BRA.U UP1, `(.L_x_20) ;  /* 0x0000000101447547 */ /* 0x000fee000b800000 */
[----:B------:R-:W1:Y:S01]  /*1840*/  LDCU.128 UR8, c[0x0][0xb10] ;  /* 0x00016200ff0877ac */ /* 0x000e620008000c00 */
[----:B------:R-:W2:Y:S01]  /*1850*/  LDCU UR12, c[0x0][0xb0c] ;  /* 0x00016180ff0c77ac */ /* 0x000ea20008000800 */
[----:B------:R-:W3:Y:S01]  /*1860*/  LDCU UR13, c[0x0][0xb20] ;  /* 0x00016400ff0d77ac */ /* 0x000ee20008000800 */
[----:B-1----:R-:W-:Y:S02]  /*1870*/  UIMAD.WIDE.U32 UR6, UR46, UR8, URZ ;  /* 0x000000082e0672a5 */ /* 0x002fe4000f8e00ff */
[----:B------:R-:W-:Y:S02]  /*1880*/  UIMAD.WIDE.U32 UR4, UR45, UR11, URZ ;  /* 0x0000000b2d0472a5 */ /* 0x000fe4000f8e00ff */
[----:B--2---:R-:W-:Y:S02]  /*1890*/  UISETP.NE.AND UP2, UPT, UR12, 0x1, UPT ;  /* 0x000000010c00788c */ /* 0x004fe4000bf45270 */
[----:B------:R-:W-:Y:S01]  /*18a0*/  UISETP.NE.AND UP1, UPT, UR10, 0x1, UPT ;  /* 0x000000010a00788c */ /* 0x000fe2000bf25270 */
[----:B------:R-:W-:-:S02]  /*18b0*/  UMOV UR6, UR7 ;  /* 0x0000000700067c82 */ /* 0x000fc40008000000 */
[----:B------:R-:W-:Y:S01]  /*18c0*/  UMOV UR4, UR5 ;  /* 0x0000000500047c82 */ /* 0x000fe20008000000 */
[----:B------:R-:W-:Y:S02]  /*18d0*/  USHF.R.U32.HI UR6, URZ, UR9, UR6 ;  /* 0x00000009ff067299 */ /* 0x000fe40008011606 */
[----:B---3--:R-:W-:Y:S02]  /*18e0*/  USHF.R.U32.HI UR4, URZ, UR13, UR4 ;  /* 0x0000000dff047299 */ /* 0x008fe40008011604 */
[----:B------:R-:W-:Y:S02]  /*18f0*/  USEL UR5, UR46, UR6, !UP2 ;  /* 0x000000062e057287 */ /* 0x000fe4000d000000 */
[----:B------:R-:W-:-:S04]  /*1900*/  USEL UR4, UR45, UR4, !UP1 ;  /* 0x000000042d047287 */ /* 0x000fc8000c800000 */
[----:B------:R-:W-:Y:S02]  /*1910*/  UIADD3 UR6, UPT, UPT, UR5, -UR4, URZ ;  /* 0x8000000405067290 */ /* 0x000fe4000fffe0ff */
[----:B------:R-:W-:Y:S02]  /*1920*/  UIADD3 UR4, UPT, UPT, -UR5, UR4, URZ ;  /* 0x0000000405047290 */ /* 0x000fe4000fffe1ff */
[----:B------:R-:W-:Y:S02]  /*1930*/  UIMAD UR45, UR6, UR10, UR45 ;  /* 0x0000000a062d72a4 */ /* 0x000fe4000f8e022d */
[----:B------:R-:W-:-:S12]  /*1940*/  UIMAD UR46, UR4, UR12, UR46 ;  /* 0x0000000c042e72a4 */ /* 0x000fd8000f8e022e */
.L_x_20:
[----:B------:R-:W-:Y:S05]  /*1950*/  BRA.U !UP5, `(.L_x_21) ;  /* 0x000000010d0c7547 */ /* 0x000fea000b800000 */
[----:B------:R-:W-:Y:S01]  /*1960*/  UCGABAR_WAIT ;  /* 0x0000000000007dc7 */ /* 0x000fe20008000000 */
[----:B------:R-:W-:Y:S01]  /*1970*/  CCTL.IVALL ;  /* 0x00000000ff00798f */ /* 0x000fe20002000000 */
[----:B------:R-:W-:Y:S05]  /*1980*/  BRA `(.L_x_22) ;  /* 0x0000000000047947 */ /* 0x000fea0003800000 */
.L_x_21:
[----:B------:R-:W-:Y:S06]  /*1990*/  BAR.SYNC.DEFER_BLOCKING 0x0 ;  /* 0x0000000000007b1d */ /* 0x000fec0000010000 */
.L_x_22:
[----:B------:R-:W-:Y:S05]  /*19a0*/  BRA.U UP0, `(.L_x_23) ;  /* 0x0000002100f47547 */ /* 0x000fea000b800000 */
[----:B------:R-:W1:Y:S01]  /*19b0*/  LDCU UR6, c[0x0][0x38c] ;  /* 0x00007180ff0677ac */ /* 0x000e620008000800 */
[----:B------:R-:W-:Y:S01]  /*19c0*/  PLOP3.LUT P1, PT, PT, PT, UP3, 0x80, 0x8 ;  /* 0x000000000008781c */ /* 0x000fe20003f2f038 */
[----:B------:R-:W-:Y:S01]  /*19d0*/  IMAD.MOV.U32 R12, RZ, RZ, 0x1 ;  /* 0x00000001ff0c7424 */ /* 0x000fe200078e00ff */
[----:B------:R-:W-:Y:S01]  /*19e0*/  ISETP.EQ.OR P2, PT, R0, RZ, P3 ;  /* 0x000000ff0000720c */ /* 0x000fe20001f42670 */
[----:B------:R-:W-:Y:S01]  /*19f0*/  UISETP.NE.AND UP1, UPT, UR22, URZ, UPT ;  /* 0x000000ff1600728c */ /* 0x000fe2000bf25270 */
[----:B------:R-:W-:Y:S02]  /*1a00*/  PLOP3.LUT P1, PT, P1, PT, PT, 0x8, 0x80 ;  /* 0x000000000080781c */ /* 0x000fe40000f2e170 */
[----:B------:R-:W-:Y:S01]  /*1a10*/  CS2R R10, SRZ ;  /* 0x00000000000a7805 */ /* 0x000fe2000001ff00 */
[----:B------:R-:W-:Y:S01]  /*1a20*/  IMAD.MOV.U32 R9, RZ, RZ, RZ ;  /* 0x000000ffff097224 */ /* 0x000fe200078e00ff */
[----:B------:R-:W2:Y:S01]  /*1a30*/  LDCU UR39, c[0x0][0x370] ;  /* 0x00006e00ff2777ac */ /* 0x000ea20008000800 */
[----:B------:R-:W-:Y:S01]  /*1a40*/  IMAD.MOV.U32 R8, RZ, RZ, 0x1 ;  /* 0x00000001ff087424 */ /* 0x000fe200078e00ff */
[----:B------:R-:W3:Y:S01]  /*1a50*/  LDCU.64 UR28, c[0x0][0x348] ;  /* 0x00006900ff1c77ac */ /* 0x000ee20008000a00 */
[----:B------:R-:W-:-:S02]  /*1a60*/  USHF.R.U32.HI UR44, URZ, 0x5, UR24 ;  /* 0x00000005ff2c7899 */ /* 0x000fc40008011618 */
[----:B-1----:R-:W-:Y:S02]  /*1a70*/  UIADD3 UR5, UPT, UPT, UR6, 0x1f, URZ ;  /* 0x0000001f06057890 */ /* 0x002fe4000fffe0ff */
[----:B------:R-:W-:Y:S02]  /*1a80*/  UIADD3 UR47, UPT, UPT, UR6, 0x3e, URZ ;  /* 0x0000003e062f7890 */ /* 0x000fe4000fffe0ff */
[----:B------:R-:W-:Y:S01]  /*1a90*/  USHF.R.S32.HI UR4, URZ, 0x1f, UR5 ;  /* 0x0000001fff047899 */ /* 0x000fe20008011405 */
[----:B------:R-:W1:Y:S03]  /*1aa0*/  LDCU UR38, c[0x0][0x374] ;  /* 0x00006e80ff2677ac */ /* 0x000e660008000800 */
[----:B------:R-:W-:Y:S02]  /*1ab0*/  ULEA.HI UR4, UR4, UR5, URZ, 0x5 ;  /* 0x0000000504047291 */ /* 0x000fe4000f8f28ff */
[----:B------:R-:W-:-:S02]  /*1ac0*/  USEL UR25, UR34, 0x2, UP1 ;  /* 0x0000000222197887 */ /* 0x000fc40008800000 */
[----:B------:R-:W-:Y:S02]  /*1ad0*/  USHF.R.S32.HI UR42, URZ, 0x5, UR4 ;  /* 0x00000005ff2a7899 */ /* 0x000fe40008011404 */
[----:B------:R-:W-:Y:S02]  /*1ae0*/  UIADD3 UR4, UPT, UPT, UR6, -0x1, URZ ;  /* 0xffffffff06047890 */ /* 0x000fe4000fffe0ff */
[----:B------:R-:W-:Y:S02]  /*1af0*/  UISETP.LT.U32.AND UP0, UPT, UR42, 0x22, UPT ;  /* 0x000000222a00788c */ /* 0x000fe4000bf01070 */
[----:B------:R-:W-:Y:S02]  /*1b00*/  UISETP.GE.U32.AND UP2, UPT, UR4, -0x3f, UPT ;  /* 0xffffffc10400788c */ /* 0x000fe4000bf46070 */
[----:B------:R-:W-:Y:S01]  /*1b10*/  USEL UR41, UR42, 0x22, UP0 ;  /* 0x000000222a297887 */ /* 0x000fe20008000000 */
[----:B------:R-:W-:-:S03]  /*1b20*/  UMOV UR5, URZ ;  /* 0x000000ff00057c82 */ /* 0x000fc60008000000 */
[----:B------:R-:W-:Y:S02]  /*1b30*/  UIADD3 UR21, UPT, UPT, UR41, -0x1, URZ ;  /* 0xffffffff29157890 */ /* 0x000fe4000fffe0ff */
[----:B------:R-:W-:-:S03]  /*1b40*/  UIADD3 UR43, UPT, UPT, UR42, -UR41, URZ ;  /* 0x800000292a2b7290 */ /* 0x000fc6000fffe0ff */
[----:B------:R-:W-:-:S04]  /*1b50*/  @UP2 UIADD3 UR21, UPT, UPT, UR41, URZ, URZ ;  /* 0x000000ff29152290 */ /* 0x000fc8000fffe0ff */
[----:B-123--:R-:W-:-:S12]  /*1b60*/  UIADD3 UR21, UPT, UPT, UR21, 0x1, URZ ;  /* 0x0000000115157890 */ /* 0x00efd8000fffe0ff */
.L_x_43:
[----:B------:R-:W-:Y:S01]  /*1b70*/  UISETP.NE.AND UP0, UPT, UR48, URZ, UPT ;  /* 0x000000ff3000728c */ /* 0x000fe2000bf05270 */
[----:B------:R-:W1:Y:S08]  /*1b80*/  S2UR UR48, SR_CgaCtaId ;  /* 0x00000000003079c3 */ /* 0x000e700000008800 */
[----:B------:R-:W-:Y:S05]  /*1b90*/  BRA.U UP0, `(.L_x_24) ;  /* 0x0000000100347547 */ /* 0x000fea000b800000 */
[----:B------:R-:W2:Y:S01]  /*1ba0*/  S2R R0, SR_CgaCtaId ;  /* 0x0000000000007919 */ /* 0x000ea20000008800 */
[----:B------:R-:W-:-:S04]  /*1bb0*/  MOV R2, 0x400 ;  /* 0x0000040000027802 */ /* 0x000fc80000000f00 */
[----:B--2---:R-:W-:Y:S02]  /*1bc0*/  LEA R0, R0, R2, 0x18 ;  /* 0x0000000200007211 */ /* 0x004fe400078ec0ff */
[----:B------:R-:W-:-:S03]  /*1bd0*/  SHF.L.U32 R2, R8, 0x1f, RZ ;  /* 0x0000001f08027819 */ /* 0x000fc600000006ff */
[----:B------:R-:W-:-:S04]  /*1be0*/  IMAD R0, R9, 0x8, R0 ;  /* 0x0000000809007824 */ /* 0x000fc800078e0200 */
[----:B------:R-:W2:Y:S02]  /*1bf0*/  SYNCS.PHASECHK.TRANS64.TRYWAIT P0, [R0+URZ+0x2b0], R2 ;  /* 0x0002b002000075a7 */ /* 0x000ea400080011ff */
[----:B--2---:R-:W-:Y:S05]  /*1c00*/  @!P0 BRA `(.L_x_25) ;  /* 0x0000006800088947 */ /* 0x004fea0003800000 */
.L_x_133:
[----:B------:R-:W-:Y:S01]  /*1c10*/  VIADD R9, R9, 0x1 ;  /* 0x0000000109097836 */ /* 0x000fe20000000000 */
[----:B------:R2:W-:Y:S04]  /*1c20*/  SYNCS.ARRIVE.TRANS64.A1T0 RZ, [R0+URZ+0x2a0], RZ ;  /* 0x0002a0ff00ff79a7 */ /* 0x0005e800081000ff */
[----:B------:R-:W-:-:S04]  /*1c30*/  ISETP.NE.AND P0, PT, R9, 0x2, PT ;  /* 0x000000020900780c */ /* 0x000fc80003f05270 */
[----:B------:R-:W-:Y:S02]  /*1c40*/  SEL R9, R9, RZ, P0 ;  /* 0x000000ff09097207 */ /* 0x000fe40000000000 */
[----:B--2---:R-:W-:-:S04]  /*1c50*/  SEL R0, RZ, 0x1, P0 ;  /* 0x00000001ff007807 */ /* 0x004fc80000000000 */
[----:B------:R-:W-:-:S07]  /*1c60*/  LOP3.LUT R8, R8, R0, RZ, 0x3c, !PT ;  /* 0x0000000008087212 */ /* 0x000fce00078e3cff */
.L_x_24:
[----:B------:R-:W-:Y:S01]  /*1c70*/  UMOV UR6, 0x400 ;  /* 0x0000040000067882 */ /* 0x000fe20000000000 */
[----:B------:R-:W-:Y:S01]  /*1c80*/  SHF.L.U32 R0, R12, 0x1f, RZ ;  /* 0x0000001f0c007819 */ /* 0x000fe200000006ff */
[----:B-1----:R-:W-:Y:S02]  /*1c90*/  ULEA UR6, UR48, UR6, 0x18 ;  /* 0x0000000630067291 */ /* 0x002fe4000f8ec0ff */
[----:B------:R-:W-:Y:S02]  /*1ca0*/  UISETP.GE.U32.AND UP0, UPT, UR47, 0x3f, UPT ;  /* 0x0000003f2f00788c */ /* 0x000fe4000bf06070 */
[----:B------:R-:W-:Y:S02]  /*1cb0*/  ULEA UR4, UR5, UR6, 0x3 ;  /* 0x0000000605047291 */ /* 0x000fe4000f8e18ff */
[----:B------:R-:W-:Y:S02]  /*1cc0*/  USHF.L.U32 UR11, UR45, 0x6, URZ ;  /* 0x000000062d0b7899 */ /* 0x000fe400080006ff */
[----:B------:R-:W-:Y:S01]  /*1cd0*/  ULEA UR35, UR46, UR44, 0x7 ;  /* 0x0000002c2e237291 */ /* 0x000fe2000f8e38ff */
[----:B------:R-:W-:-:S04]  /*1ce0*/  UMOV UR13, URZ ;  /* 0x000000ff000d7c82 */ /* 0x000fc80008000000 */
[----:B------:R1:W2:Y:S01]  /*1cf0*/  SYNCS.PHASECHK.TRANS64.TRYWAIT P0, [UR4+0x110], R0 ;  /* 0x00011000ff0075a7 */ /* 0x0002a20008001104 */
[----:B------:R-:W-:Y:S06]  /*1d00*/  BRA.U !UP0, `(.L_x_26) ;  /* 0x0000000108bc7547 */ /* 0x000fec000b800000 */
[----:B------:R-:W-:Y:S01]  /*1d10*/  UMOV UR7, URZ ;  /* 0x000000ff00077c82 */ /* 0x000fe20008000000 */
[----:B------:R-:W-:-:S05]  /*1d20*/  UMOV UR4, UR5 ;  /* 0x0000000500047c82 */ /* 0x000fca0008000000 */
.L_x_32:
[----:B------:R-:W-:Y:S01]  /*1d30*/  ULEA UR33, UR4, UR6, 0x3 ;  /* 0x0000000604217291 */ /* 0x000fe2000f8e18ff */
[----:B--2---:R-:W-:Y:S01]  /*1d40*/  @!P3 MOV R2, 0x1800 ;  /* 0x000018000002b802 */ /* 0x004fe20000000f00 */
[----:B--2-4-:R-:W-:Y:S10]  /*1d50*/  @P0 BRA `(.L_x_27) ;  /* 0x00000000000c0947 */ /* 0x014ff40003800000 */
[----:B------:R-:W-:-:S04]  /*1d60*/  SHF.L.U32 R3, R12, 0x1f, RZ ;  /* 0x0000001f0c037819 */ /* 0x000fc800000006ff */
[----:B------:R-:W2:Y:S02]  /*1d70*/  SYNCS.PHASECHK.TRANS64.TRYWAIT P0, [UR33+0x110], R3 ;  /* 0x00011003ff0075a7 */ /* 0x000ea40008001121 */
[----:B--2---:R-:W-:Y:S05]  /*1d80*/  @!P0 BRA `(.L_x_28) ;  /* 0x0000006400bc8947 */ /* 0x004fea0003800000 */
.L_x_27:
[----:B------:R2:W-:Y:S01]  /*1d90*/  @!P3 SYNCS.ARRIVE.TRANS64 RZ, [UR33], R2 ;  /* 0x00000002ffffb9a7 */ /* 0x0005e20008000021 */
[----:B------:R-:W-:-:S04]  /*1da0*/  ULOP3.LUT UR5, UR25, 0x2, URZ, 0xfc, !UPT ;  /* 0x0000000219057892 */ /* 0x000fc8000f8efcff */
[----:B------:R-:W-:-:S09]  /*1db0*/  UISETP.NE.AND UP0, UPT, UR5, 0x2, UPT ;  /* 0x000000020500788c */ /* 0x000fd2000bf05270 */
[----:B------:R-:W-:Y:S05]  /*1dc0*/  BRA.U UP0, `(.L_x_29) ;  /* 0x0000000100047547 */ /* 0x000fea000b800000 */
[----:B------:R-:W-:Y:S05]  /*1dd0*/  BPT.TRAP 0x1 ;  /* 0x000000040000795c */ /* 0x000fea0000300000 */
.L_x_29:
[----:B------:R-:W-:Y:S04]  /*1de0*/  BSSY.RECONVERGENT B0, `(.L_x_30) ;  /* 0x0000003000007945 */ /* 0x000fe80003800200 */
[----:B------:R-:W-:Y:S05]  /*1df0*/  @P2 BRA `(.L_x_31) ;  /* 0x0000000000042947 */ /* 0x000fea0003800000 */
[----:B------:R-:W-:Y:S05]  /*1e00*/  BPT.TRAP 0x1 ;  /* 0x000000040000795c */ /* 0x000fea0000300000 */
.L_x_31:
[----:B------:R-:W-:Y:S05]  /*1e10*/  BSYNC.RECONVERGENT B0 ;  /* 0x0000000000007941 */ /* 0x000fea0003800200 */
.L_x_30:
[----:B------:R-:W-:Y:S02]  /*1e20*/  UIADD3 UR5, UPT, UPT, UR4, 0x1, URZ ;  /* 0x0000000104057890 */ /* 0x000fe4000fffe0ff */
[----:B------:R-:W-:Y:S02]  /*1e30*/  ULEA UR32, UR4, UR24, 0xc ;  /* 0x0000001804207291 */ /* 0x000fe4000f8e60ff */
[----:B------:R-:W-:Y:S02]  /*1e40*/  UISETP.NE.AND UP0, UPT, UR5, 0x22, UPT ;  /* 0x000000220500788c */ /* 0x000fe4000bf05270 */
[----:B------:R-:W-:Y:S02]  /*1e50*/  UIADD3 UR16, UP1, UPT, UR28, 0x80, URZ ;  /* 0x000000801c107890 */ /* 0x000fe4000ff3e0ff */
[----:B------:R-:W-:Y:S02]  /*1e60*/  USEL UR9, URZ, 0x1, UP0 ;  /* 0x00000001ff097887 */ /* 0x000fe40008000000 */
[----:B------:R-:W-:-:S02]  /*1e70*/  USEL UR5, UR5, URZ, UP0 ;  /* 0x000000ff05057287 */ /* 0x000fc40008000000 */
[----:B------:R-:W-:Y:S02]  /*1e80*/  UIADD3 UR14, UP0, UPT, UR28, 0x180, URZ ;  /* 0x000001801c0e7890 */ /* 0x000fe4000ff1e0ff */
[----:B------:R-:W-:Y:S01]  /*1e90*/  ULEA UR8, UR5, UR6, 0x3 ;  /* 0x0000000605087291 */ /* 0x000fe2000f8e18ff */
[----:B------:R-:W-:Y:S01]  /*1ea0*/  LOP3.LUT R12, R12, UR9, RZ, 0x3c, !PT ;  /* 0x000000090c0c7c12 */ /* 0x000fe2000f8e3cff */
[----:B------:R-:W-:Y:S02]  /*1eb0*/  USHF.L.U32 UR34, UR7, 0x5, URZ ;  /* 0x0000000507227899 */ /* 0x000fe400080006ff */
[----:B------:R-:W-:Y:S01]  /*1ec0*/  UIADD3.X UR17, UPT, UPT, URZ, UR29, URZ, UP1, !UPT ;  /* 0x0000001dff117290 */ /* 0x000fe20008ffe4ff */
[----:B-1----:R-:W-:Y:S01]  /*1ed0*/  SHF.L.U32 R0, R12, 0x1f, RZ ;  /* 0x0000001f0c007819 */ /* 0x002fe200000006ff */
[----:B------:R-:W-:Y:S02]  /*1ee0*/  UIADD3 UR32, UPT, UPT, UR6, 0x4600, UR32 ;  /* 0x0000460006207890 */ /* 0x000fe4000fffe020 */
[----:B------:R-:W-:Y:S01]  /*1ef0*/  UIADD3.X UR15, UPT, UPT, URZ, UR29, URZ, UP0, !UPT ;  /* 0x0000001dff0f7290 */ /* 0x000fe200087fe4ff */
[----:B------:R3:W4:Y:S01]  /*1f00*/  SYNCS.PHASECHK.TRANS64.TRYWAIT P0, [UR8+0x110], R0 ;  /* 0x00011000ff0075a7 */ /* 0x0007220008001108 */
[----:B------:R-:W-:Y:S01]  /*1f10*/  ULEA UR8, UR4, UR6, 0xb ;  /* 0x0000000604087291 */ /* 0x000fe2000f8e58ff */
[----:B------:R-:W-:Y:S01]  /*1f20*/  UMOV UR13, 0x30000 ;  /* 0x00030000000d7882 */ /* 0x000fe20000000000 */
[----:B------:R-:W-:-:S02]  /*1f30*/  UMOV UR18, 0x0 ;  /* 0x0000000000127882 */ /* 0x000fc40000000000 */
[----:B------:R-:W-:Y:S01]  /*1f40*/  UIADD3 UR8, UPT, UPT, UR8, 0x26600, URZ ;  /* 0x0002660008087890 */ /* 0x000fe2000fffe0ff */
[----:B------:R-:W-:Y:S01]  /*1f50*/  UMOV UR19, 0x10000000 ;  /* 0x1000000000137882 */ /* 0x000fe20000000000 */
[----:B------:R-:W-:Y:S01]  /*1f60*/  UMOV UR12, UR36 ;  /* 0x00000024000c7c82 */ /* 0x000fe20008000000 */
[----:B------:R-:W-:Y:S01]  /*1f70*/  UMOV UR9, UR33 ;  /* 0x0000002100097c82 */ /* 0x000fe20008000000 */
[----:B------:R-:W-:Y:S01]  /*1f80*/  UMOV UR10, UR34 ;  /* 0x00000022000a7c82 */ /* 0x000fe20008000000 */
[----:B------:R1:W-:Y:S01]  /*1f90*/  UTMALDG.3D.MULTICAST [UR32], [UR16], UR13, desc[UR18] ;  /* 0x00001220100073b4 */ /* 0x0003e2000801180d */
[----:B------:R-:W-:Y:S01]  /*1fa0*/  UIADD3 UR7, UPT, UPT, UR7, 0x1, URZ ;  /* 0x0000000107077890 */ /* 0x000fe2000fffe0ff */
[----:B------:R-:W-:-:S03]  /*1fb0*/  UMOV UR4, UR5 ;  /* 0x0000000500047c82 */ /* 0x000fc60008000000 */
[----:B------:R-:W-:Y:S01]  /*1fc0*/  UISETP.NE.AND UP0, UPT, UR7, UR21, UPT ;  /* 0x000000150700728c */ /* 0x000fe2000bf05270 */
[----:B------:R3:W-:Y:S01]  /*1fd0*/  UTMALDG.3D [UR8], [UR14], desc[UR18] ;  /* 0x000012080e0075b4 */ /* 0x0007e20008011000 */
[----:B-1----:R-:W-:-:S07]  /*1fe0*/  UMOV UR13, UR21 ;  /* 0x00000015000d7c82 */ /* 0x002fce0008000000 */
[----:B---3--:R-:W-:Y:S05]  /*1ff0*/  BRA.U UP0, `(.L_x_32) ;  /* 0xfffffffd004c7547 */ /* 0x008fea000b83ffff */
.L_x_26:
[----:B------:R-:W-:Y:S01]  /*2000*/  ULEA UR4, UR5, UR6, 0x3 ;  /* 0x0000000605047291 */ /* 0x000fe2000f8e18ff */
[----:B-1----:R-:W-:Y:S01]  /*2010*/  SHF.L.U32 R0, R12, 0x1f, RZ ;  /* 0x0000001f0c007819 */ /* 0x002fe200000006ff */
[----:B------:R-:W-:Y:S01]  /*2020*/  @!P1 SYNCS.ARRIVE.TRANS64.A1T0 RZ, [UR6+0x238], RZ ;  /* 0x000238ffffff99a7 */ /* 0x000fe20008100006 */
[----:B------:R-:W-:-:S06]  /*2030*/  UISETP.GT.AND UP0, UPT, UR42, UR41, UPT ;  /* 0x000000292a00728c */ /* 0x000fcc000bf04270 */
[----:B--2-4-:R1:W2:Y:S03]  /*2040*/  SYNCS.PHASECHK.TRANS64.TRYWAIT P0, [UR4+0x110], R0 ;  /* 0x00011000ff0075a7 */ /* 0x0142a60008001104 */
[----:B------:R-:W-:Y:S05]  /*2050*/  BRA.U !UP0, `(.L_x_33) ;  /* 0x0000000108c07547 */ /* 0x000fea000b800000 */
[----:B------:R-:W-:Y:S01]  /*2060*/  UIADD3 UR26, UPT, UPT, UR43, UR13, URZ ;  /* 0x0000000d2b1a7290 */ /* 0x000fe2000fffe0ff */
[----:B------:R-:W-:-:S11]  /*2070*/  UMOV UR4, UR5 ;  /* 0x0000000500047c82 */ /* 0x000fd60008000000 */
.L_x_39:
[----:B------:R-:W-:Y:S01]  /*2080*/  ULEA UR17, UR4, UR6, 0x3 ;  /* 0x0000000604117291 */ /* 0x000fe2000f8e18ff */
[----:B--2---:R-:W-:Y:S01]  /*2090*/  @!P3 MOV R2, 0x1800 ;  /* 0x000018000002b802 */ /* 0x004fe20000000f00 */
[----:B--2-4-:R-:W-:Y:S10]  /*20a0*/  @P0 BRA `(.L_x_34) ;  /* 0x00000000000c0947 */ /* 0x014ff40003800000 */
[----:B------:R-:W-:-:S04]  /*20b0*/  SHF.L.U32 R3, R12, 0x1f, RZ ;  /* 0x0000001f0c037819 */ /* 0x000fc800000006ff */
[----:B------:R-:W2:Y:S02]  /*20c0*/  SYNCS.PHASECHK.TRANS64.TRYWAIT P0, [UR17+0x110], R3 ;  /* 0x00011003ff0075a7 */ /* 0x000ea40008001111 */
[----:B--2---:R-:W-:Y:S05]  /*20d0*/  @!P0 BRA `(.L_x_35) ;  /* 0x0000006400008947 */ /* 0x004fea0003800000 */
.L_x_34:
[----:B------:R2:W-:Y:S01]  /*20e0*/  @!P3 SYNCS.ARRIVE.TRANS64 RZ, [UR17], R2 ;  /* 0x00000002ffffb9a7 */ /* 0x0005e20008000011 */
[----:B------:R-:W-:-:S04]  /*20f0*/  ULOP3.LUT UR5, UR25, 0x2, URZ, 0xfc, !UPT ;  /* 0x0000000219057892 */ /* 0x000fc8000f8efcff */
[----:B------:R-:W-:-:S09]  /*2100*/  UISETP.NE.AND UP0, UPT, UR5, 0x2, UPT ;  /* 0x000000020500788c */ /* 0x000fd2000bf05270 */
[----:B------:R-:W-:Y:S05]  /*2110*/  BRA.U UP0, `(.L_x_36) ;  /* 0x0000000100047547 */ /* 0x000fea000b800000 */
[----:B------:R-:W-:Y:S05]  /*2120*/  BPT.TRAP 0x1 ;  /* 0x000000040000795c */ /* 0x000fea0000300000 */
.L_x_36:
[----:B------:R-:W-:Y:S04]  /*2130*/  BSSY.RECONVERGENT B0, `(.L_x_37) ;  /* 0x0000003000007945 */ /* 0x000fe80003800200 */
[----:B------:R-:W-:Y:S05]  /*2140*/  @P2 BRA `(.L_x_38) ;  /* 0x0000000000042947 */ /* 0x000fea0003800000 */
[----:B------:R-:W-:Y:S05]  /*2150*/  BPT.TRAP 0x1 ;  /* 0x000000040000795c */ /* 0x000fea0000300000 */
.L_x_38:
[----:B------:R-:W-:Y:S05]  /*2160*/  BSYNC.RECONVERGENT B0 ;  /* 0x0000000000007941 */ /* 0x000fea0003800200 */
.L_x_37:
[----:B------:R-:W-:Y:S02]  /*2170*/  UIADD3 UR5, UPT, UPT, UR4, 0x1, URZ ;  /* 0x0000000104057890 */ /* 0x000fe4000fffe0ff */
[----:B------:R-:W-:Y:S02]  /*2180*/  ULEA UR16, UR4, UR24, 0xc ;  /* 0x0000001804107291 */ /* 0x000fe4000f8e60ff */
[----:B------:R-:W-:Y:S02]  /*2190*/  UISETP.NE.AND UP0, UPT, UR5, 0x22, UPT ;  /* 0x000000220500788c */ /* 0x000fe4000bf05270 */
[----:B------:R-:W-:Y:S02]  /*21a0*/  UIADD3 UR22, UP1, UPT, UR28, 0x80, URZ ;  /* 0x000000801c167890 */ /* 0x000fe4000ff3e0ff */
[----:B------:R-:W-:Y:S02]  /*21b0*/  USEL UR8, URZ, 0x1, UP0 ;  /* 0x00000001ff087887 */ /* 0x000fe40008000000 */
[----:B------:R-:W-:-:S02]  /*21c0*/  USEL UR5, UR5, URZ, UP0 ;  /* 0x000000ff05057287 */ /* 0x000fc40008000000 */
[----:B------:R-:W-:Y:S02]  /*21d0*/  UIADD3 UR14, UP0, UPT, UR28, 0x180, URZ ;  /* 0x000001801c0e7890 */ /* 0x000fe4000ff1e0ff */
[----:B------:R-:W-:Y:S01]  /*21e0*/  LOP3.LUT R12, R12, UR8, RZ, 0x3c, !PT ;  /* 0x000000080c0c7c12 */ /* 0x000fe2000f8e3cff */
[----:B------:R-:W-:Y:S02]  /*21f0*/  ULEA UR7, UR5, UR6, 0x3 ;  /* 0x0000000605077291 */ /* 0x000fe4000f8e18ff */
[----:B------:R-:W-:Y:S01]  /*2200*/  ULEA UR8, UR4, UR6, 0xb ;  /* 0x0000000604087291 */ /* 0x000fe2000f8e58ff */
[----:B-1----:R-:W-:Y:S01]  /*2210*/  SHF.L.U32 R0, R12, 0x1f, RZ ;  /* 0x0000001f0c007819 */ /* 0x002fe200000006ff */
[----:B------:R-:W-:Y:S02]  /*2220*/  USHF.L.U32 UR18, UR13, 0x5, URZ ;  /* 0x000000050d127899 */ /* 0x000fe400080006ff */
[----:B------:R-:W-:Y:S02]  /*2230*/  UIADD3 UR16, UPT, UPT, UR6, 0x4600, UR16 ;  /* 0x0000460006107890 */ /* 0x000fe4000fffe010 */
[----:B------:R-:W-:Y:S01]  /*2240*/  UIADD3.X UR23, UPT, UPT, URZ, UR29, URZ, UP1, !UPT ;  /* 0x0000001dff177290 */ /* 0x000fe20008ffe4ff */
[----:B------:R3:W4:Y:S01]  /*2250*/  SYNCS.PHASECHK.TRANS64.TRYWAIT P0, [UR7+0x110], R0 ;  /* 0x00011000ff0075a7 */ /* 0x0007220008001107 */
[----:B------:R-:W-:-:S02]  /*2260*/  UIADD3 UR8, UPT, UPT, UR8, 0x26600, URZ ;  /* 0x0002660008087890 */ /* 0x000fc4000fffe0ff */
[----:B------:R-:W-:Y:S01]  /*2270*/  UIADD3.X UR15, UPT, UPT, URZ, UR29, URZ, UP0, !UPT ;  /* 0x0000001dff0f7290 */ /* 0x000fe200087fe4ff */
[----:B------:R-:W-:Y:S01]  /*2280*/  UMOV UR7, 0x30000 ;  /* 0x0003000000077882 */ /* 0x000fe20000000000 */
[----:B------:R-:W-:Y:S01]  /*2290*/  UMOV UR30, 0x0 ;  /* 0x00000000001e7882 */ /* 0x000fe20000000000 */
[----:B------:R-:W-:Y:S01]  /*22a0*/  UMOV UR31, 0x10000000 ;  /* 0x10000000001f7882 */ /* 0x000fe20000000000 */
[----:B------:R-:W-:Y:S01]  /*22b0*/  UMOV UR19, UR35 ;  /* 0x0000002300137c82 */ /* 0x000fe20008000000 */
[----:B------:R-:W-:Y:S01]  /*22c0*/  UMOV UR20, UR36 ;  /* 0x0000002400147c82 */ /* 0x000fe20008000000 */
[----:B------:R-:W-:Y:S01]  /*22d0*/  UMOV UR12, UR36 ;  /* 0x00000024000c7c82 */ /* 0x000fe20008000000 */
[----:B------:R-:W-:Y:S01]  /*22e0*/  UMOV UR9, UR17 ;  /* 0x0000001100097c82 */ /* 0x000fe20008000000 */
[----:B------:R-:W-:Y:S01]  /*22f0*/  UMOV UR10, UR18 ;  /* 0x00000012000a7c82 */ /* 0x000fe20008000000 */
[----:B------:R3:W-:Y:S01]  /*2300*/  UTMALDG.3D.MULTICAST [UR16], [UR22], UR7, desc[UR30] ;  /* 0x00001e10160073b4 */ /* 0x0007e20008011807 */
[----:B------:R-:W-:Y:S01]  /*2310*/  UIADD3 UR13, UPT, UPT, UR13, 0x1, URZ ;  /* 0x000000010d0d7890 */ /* 0x000fe2000fffe0ff */
[----:B------:R-:W-:-:S03]  /*2320*/  UMOV UR4, UR5 ;  /* 0x0000000500047c82 */ /* 0x000fc60008000000 */
[----:B------:R-:W-:Y:S01]  /*2330*/  UISETP.NE.AND UP0, UPT, UR13, UR26, UPT ;  /* 0x0000001a0d00728c */ /* 0x000fe2000bf05270 */
[----:B------:R3:W-:Y:S08]  /*2340*/  UTMALDG.3D [UR8], [UR14], desc[UR30] ;  /* 0x00001e080e0075b4 */ /* 0x0007f00008011000 */
[----:B---3--:R-:W-:Y:S05]  /*2350*/  BRA.U UP0, `(.L_x_39) ;  /* 0xfffffffd00487547 */ /* 0x008fea000b83ffff */
.L_x_33:
[C---:B------:R-:W-:Y:S01]  /*2360*/  LEA R3, R11.reuse, UR6, 0x3 ;  /* 0x000000060b037c11 */ /* 0x040fe2000f8e18ff */
[----:B------:R-:W-:Y:S01]  /*2370*/  NOP ;  /* 0x0000000000007918 */ /* 0x000fe20000000000 */
[----:B-1----:R-:W-:Y:S02]  /*2380*/  SHF.L.U32 R0, R10, 0x1f, RZ ;  /* 0x0000001f0a007819 */ /* 0x002fe400000006ff */
[----:B------:R-:W-:Y:S02]  /*2390*/  LEA R4, R11, UR6, 0x4 ;  /* 0x000000060b047c11 */ /* 0x000fe4000f8e20ff */
[----:B--2-4-:R-:W1:Y:S02]  /*23a0*/  SYNCS.PHASECHK.TRANS64.TRYWAIT P0, [R3+URZ+0x240], R0 ;  /* 0x00024000030075a7 */ /* 0x014e6400080011ff */
[----:B-1----:R-:W-:Y:S05]  /*23b0*/  @!P0 BRA `(.L_x_40) ;  /* 0x0000006000608947 */ /* 0x002fea0003800000 */
.L_x_136:
[----:B------:R-:W2:Y:S01]  /*23c0*/  LDS.128 R4, [R4+0x2d0] ;  /* 0x0002d00004047984 */ /* 0x000ea20000000c00 */
[----:B------:R-:W-:Y:S01]  /*23d0*/  UISETP.GE.AND UP0, UPT, UR40, 0x1, UPT ;  /* 0x000000012800788c */ /* 0x000fe2000bf06270 */
[----:B------:R-:W-:Y:S01]  /*23e0*/  @!PT LDS RZ, [RZ] ;  /* 0x00000000fffff984 */ /* 0x000fe20000000800 */
[----:B------:R-:W-:Y:S01]  /*23f0*/  @!PT LDS RZ, [RZ] ;  /* 0x00000000fffff984 */ /* 0x000fe20000000800 */
[----:B------:R-:W-:Y:S01]  /*2400*/  @!PT LDS RZ, [RZ] ;  /* 0x00000000fffff984 */ /* 0x000fe20000000800 */
[----:B------:R-:W-:Y:S01]  /*2410*/  @!PT LDS RZ, [RZ] ;  /* 0x00000000fffff984 */ /* 0x000fe20000000800 */
[----:B------:R3:W-:Y:S06]  /*2420*/  MEMBAR.ALL.CTA ;  /* 0x0000000000007992 */ /* 0x0007ec0000008000 */
[----:B---3--:R-:W3:Y:S01]  /*2430*/  FENCE.VIEW.ASYNC.S ;  /* 0x00000000000073c6 */ /* 0x008ee20000000000 */
[----:B--2---:R-:W-:-:S13]  /*2440*/  LOP3.LUT P0, RZ, R6, 0x1, RZ, 0xc0, !PT ;  /* 0x0000000106ff7812 */ /* 0x004fda000780c0ff */
[----:B---3--:R-:W-:Y:S01]  /*2450*/  VOTEU.ANY UP1, P0 ;  /* 0x0000000000ff7886 */ /* 0x008fe20000020100 */
[----:B------:R-:W-:-:S13]  /*2460*/  PLOP3.LUT P0, PT, PT, PT, UP1, 0x80, 0x8 ;  /* 0x000000000008781c */ /* 0x000fda0003f0f018 */
[----:B-1----:R-:W-:Y:S02]  /*2470*/  @P0 LOP3.LUT R0, R5, 0xffff, RZ, 0xc0, !PT ;  /* 0x0000ffff05000812 */ /* 0x002fe400078ec0ff */
[----:B------:R-:W-:Y:S02]  /*2480*/  @P0 MOV R2, R4 ;  /* 0x0000000400020202 */ /* 0x000fe40000000f00 */
[----:B------:R-:W-:Y:S01]  /*2490*/  @P0 R2UR UR7, R0 ;  /* 0x00000000000702ca */ /* 0x000fe200000e0000 */
[----:B------:R-:W-:Y:S01]  /*24a0*/  VIADD R0, R3, 0x250 ;  /* 0x0000025003007836 */ /* 0x000fe20000000000 */
[----:B------:R-:W-:Y:S02]  /*24b0*/  @P0 SHF.R.U32.HI R4, RZ, 0x10, R5 ;  /* 0x00000010ff040819 */ /* 0x000fe40000011605 */
[----:B------:R-:W-:Y:S02]  /*24c0*/  @P0 R2UR UR8, R2 ;  /* 0x00000000020802ca */ /* 0x000fe400000e0000 */
[----:B------:R-:W-:-:S02]  /*24d0*/  PRMT R0, RZ, 0x654, R0 ;  /* 0x00000654ff007816 */ /* 0x000fc40000000000 */
[----:B------:R-:W-:Y:S02]  /*24e0*/  @P0 R2UR UR4, R4 ;  /* 0x00000000040402ca */ /* 0x000fe400000e0000 */
[----:B------:R1:W-:Y:S03]  /*24f0*/  SYNCS.ARRIVE.TRANS64.RED.A1T0 RZ, [R0+URZ], RZ ;  /* 0x000000ff00ff79a7 */ /* 0x0003e600081004ff */
[----:B------:R-:W-:-:S04]  /*2500*/  @UP1 UMOV UR27, UR7 ;  /* 0x00000007001b1c82 */ /* 0x000fc80008000000 */
[----:B------:R-:W-:-:S04]  /*2510*/  @UP1 UMOV UR37, UR8 ;  /* 0x0000000800251c82 */ /* 0x000fc80008000000 */
[----:B------:R-:W-:Y:S01]  /*2520*/  @UP1 UMOV UR36, UR4 ;  /* 0x0000000400241c82 */ /* 0x000fe20008000000 */
[----:B------:R-:W-:Y:S05]  /*2530*/  BRA.U !UP0, `(.L_x_41) ;  /* 0x0000000108d47547 */ /* 0x000fea000b800000 */
[----:B------:R-:W2:Y:S01]  /*2540*/  LDCU.128 UR12, c[0x0][0xb10] ;  /* 0x00016200ff0c77ac */ /* 0x000ea20008000c00 */
[----:B------:R-:W3:Y:S01]  /*2550*/  LDCU UR26, c[0x0][0xb20] ;  /* 0x00016400ff1a77ac */ /* 0x000ee20008000800 */
[----:B------:R-:W4:Y:S01]  /*2560*/  LDCU UR20, c[0x0][0xb0c] ;  /* 0x00016180ff1477ac */ /* 0x000f220008000800 */
[----:B------:R-:W1:Y:S01]  /*2570*/  LDCU.64 UR10, c[0x0][0xb28] ;  /* 0x00016500ff0a77ac */ /* 0x000e620008000a00 */
[----:B------:R-:W-:Y:S02]  /*2580*/  UISETP.NE.AND UP3, UPT, UR40, 0x1, UPT ;  /* 0x000000012800788c */ /* 0x000fe4000bf65270 */
[----:B--2---:R-:W-:Y:S02]  /*2590*/  UIMAD.WIDE.U32 UR16, UR38, UR15, URZ ;  /* 0x0000000f261072a5 */ /* 0x004fe4000f8e00ff */
[----:B------:R-:W-:Y:S02]  /*25a0*/  UIMAD.WIDE.U32 UR8, UR39, UR12, URZ ;  /* 0x0000000c270872a5 */ /* 0x000fe4000f8e00ff */
[----:B------:R-:W-:-:S02]  /*25b0*/  UISETP.NE.AND UP0, UPT, UR14, 0x1, UPT ;  /* 0x000000010e00788c */ /* 0x000fc4000bf05270 */
[----:B------:R-:W-:Y:S01]  /*25c0*/  UIMAD.WIDE.U32 UR22, UR27, UR15, URZ ;  /* 0x0000000f1b1672a5 */ /* 0x000fe2000f8e00ff */
[----:B------:R-:W-:Y:S02]  /*25d0*/  UMOV UR16, UR17 ;  /* 0x0000001100107c82 */ /* 0x000fe40008000000 */
[----:B------:R-:W-:Y:S01]  /*25e0*/  UMOV UR8, UR9 ;  /* 0x0000000900087c82 */ /* 0x000fe20008000000 */
[----:B---3--:R-:W-:Y:S02]  /*25f0*/  USHF.R.U32.HI UR16, URZ, UR26, UR16 ;  /* 0x0000001aff107299 */ /* 0x008fe40008011610 */
[----:B----4-:R-:W-:Y:S02]  /*2600*/  UISETP.NE.AND UP2, UPT, UR20, 0x1, UPT ;  /* 0x000000011400788c */ /* 0x010fe4000bf45270 */
[----:B------:R-:W-:Y:S02]  /*2610*/  USHF.R.U32.HI UR8, URZ, UR13, UR8 ;  /* 0x0000000dff087299 */ /* 0x000fe40008011608 */
[----:B------:R-:W-:-:S02]  /*2620*/  USEL UR7, UR38, UR16, !UP0 ;  /* 0x0000001026077287 */ /* 0x000fc4000c000000 */
[----:B------:R-:W-:Y:S02]  /*2630*/  USEL UR8, UR39, UR8, !UP2 ;  /* 0x0000000827087287 */ /* 0x000fe4000d000000 */
[----:B-1----:R-:W-:Y:S01]  /*2640*/  UIMAD.WIDE.U32 UR16, UR7, UR10, URZ ;  /* 0x0000000a071072a5 */ /* 0x002fe2000f8e00ff */
[----:B------:R-:W-:Y:S01]  /*2650*/  UMOV UR4, UR23 ;  /* 0x0000001700047c82 */ /* 0x000fe20008000000 */
[----:B------:R-:W-:Y:S02]  /*2660*/  UIMAD.WIDE.U32 UR18, UR37, UR12, URZ ;  /* 0x0000000c251272a5 */ /* 0x000fe4000f8e00ff */
[----:B------:R-:W-:-:S03]  /*2670*/  UIMAD.WIDE.U32 UR22, UR8, UR10, URZ ;  /* 0x0000000a081672a5 */ /* 0x000fc6000f8e00ff */
[----:B------:R-:W-:Y:S01]  /*2680*/  UMOV UR16, UR17 ;  /* 0x0000001100107c82 */ /* 0x000fe20008000000 */
[----:B------:R-:W-:Y:S02]  /*2690*/  USHF.R.U32.HI UR4, URZ, UR26, UR4 ;  /* 0x0000001aff047299 */ /* 0x000fe40008011604 */
[----:B------:R-:W-:Y:S01]  /*26a0*/  @UP3 USHF.R.U32.HI UR7, URZ, UR11, UR16 ;  /* 0x0000000bff073299 */ /* 0x000fe20008011610 */
[----:B------:R-:W-:Y:S01]  /*26b0*/  UMOV UR18, UR19 ;  /* 0x0000001300127c82 */ /* 0x000fe20008000000 */
[----:B------:R-:W-:Y:S01]  /*26c0*/  UMOV UR22, UR23 ;  /* 0x0000001700167c82 */ /* 0x000fe20008000000 */
[----:B------:R-:W-:Y:S02]  /*26d0*/  USHF.R.U32.HI UR13, URZ, UR13, UR18 ;  /* 0x0000000dff0d7299 */ /* 0x000fe40008011612 */
[----:B------:R-:W-:Y:S02]  /*26e0*/  USEL UR4, UR27, UR4, !UP0 ;  /* 0x000000041b047287 */ /* 0x000fe4000c000000 */
[----:B------:R-:W-:-:S02]  /*26f0*/  @UP3 USHF.R.U32.HI UR8, URZ, UR11, UR22 ;  /* 0x0000000bff083299 */ /* 0x000fc40008011616 */
[----:B------:R-:W-:Y:S02]  /*2700*/  UIMAD UR9, UR40, UR7, URZ ;  /* 0x00000007280972a4 */ /* 0x000fe4000f8e02ff */
[----:B------:R-:W-:Y:S02]  /*2710*/  USEL UR7, UR37, UR13, !UP2 ;  /* 0x0000000d25077287 */ /* 0x000fe4000d000000 */
[----:B------:R-:W-:Y:S02]  /*2720*/  UIMAD UR12, UR40, UR8, URZ ;  /* 0x00000008280c72a4 */ /* 0x000fe4000f8e02ff */
[----:B------:R-:W-:Y:S02]  /*2730*/  UISETP.GE.AND UP0, UPT, UR4, UR9, UPT ;  /* 0x000000090400728c */ /* 0x000fe4000bf06270 */
[----:B------:R-:W-:Y:S02]  /*2740*/  UIMAD.WIDE.U32 UR16, UR4, UR10, URZ ;  /* 0x0000000a041072a5 */ /* 0x000fe4000f8e00ff */
[----:B------:R-:W-:-:S02]  /*2750*/  UISETP.GE.OR UP0, UPT, UR7, UR12, UP0 ;  /* 0x0000000c0700728c */ /* 0x000fc40008706670 */
        /* <DEDUP_REMOVED lines=19> */
.L_x_41:
[----:B------:R-:W2:Y:S02]  /*2890*/  LDCU UR4, c[0x0][0xb30] ;  /* 0x00016600ff0477ac */ /* 0x000ea40008000800 */
[----:B--2---:R-:W-:-:S09]  /*28a0*/  UISETP.NE.AND UP0, UPT, UR4, 0x1, UPT ;  /* 0x000000010400788c */ /* 0x004fd2000bf05270 */
[----:B------:R-:W-:Y:S05]  /*28b0*/  BRA.U UP0, `(.L_x_42) ;  /* 0x0000000100447547 */ /* 0x000fea000b800000 */
[----:B------:R-:W2:Y:S01]  /*28c0*/  LDCU.128 UR12, c[0x0][0xb10] ;  /* 0x00016200ff0c77ac */ /* 0x000ea20008000c00 */
[----:B------:R-:W3:Y:S01]  /*28d0*/  LDCU UR16, c[0x0][0xb0c] ;  /* 0x00016180ff1077ac */ /* 0x000ee20008000800 */
[----:B------:R-:W4:Y:S01]  /*28e0*/  LDCU UR17, c[0x0][0xb20] ;  /* 0x00016400ff1177ac */ /* 0x000f220008000800 */
[----:B--2---:R-:W-:Y:S02]  /*28f0*/  UIMAD.WIDE.U32 UR10, UR37, UR12, URZ ;  /* 0x0000000c250a72a5 */ /* 0x004fe4000f8e00ff */
[----:B------:R-:W-:Y:S02]  /*2900*/  UIMAD.WIDE.U32 UR8, UR27, UR15, URZ ;  /* 0x0000000f1b0872a5 */ /* 0x000fe4000f8e00ff */
[----:B---3--:R-:W-:Y:S02]  /*2910*/  UISETP.NE.AND UP2, UPT, UR16, 0x1, UPT ;  /* 0x000000011000788c */ /* 0x008fe4000bf45270 */
[----:B------:R-:W-:Y:S01]  /*2920*/  UISETP.NE.AND UP0, UPT, UR14, 0x1, UPT ;  /* 0x000000010e00788c */ /* 0x000fe2000bf05270 */
[----:B------:R-:W-:-:S02]  /*2930*/  UMOV UR7, UR11 ;  /* 0x0000000b00077c82 */ /* 0x000fc40008000000 */
[----:B------:R-:W-:Y:S01]  /*2940*/  UMOV UR4, UR9 ;  /* 0x0000000900047c82 */ /* 0x000fe20008000000 */
[----:B------:R-:W-:Y:S02]  /*2950*/  USHF.R.U32.HI UR7, URZ, UR13, UR7 ;  /* 0x0000000dff077299 */ /* 0x000fe40008011607 */
[----:B----4-:R-:W-:Y:S02]  /*2960*/  USHF.R.U32.HI UR4, URZ, UR17, UR4 ;  /* 0x00000011ff047299 */ /* 0x010fe40008011604 */
[----:B------:R-:W-:Y:S02]  /*2970*/  USEL UR7, UR37, UR7, !UP2 ;  /* 0x0000000725077287 */ /* 0x000fe4000d000000 */
[----:B------:R-:W-:-:S04]  /*2980*/  USEL UR4, UR27, UR4, !UP0 ;  /* 0x000000041b047287 */ /* 0x000fc8000c000000 */
[----:B------:R-:W-:Y:S02]  /*2990*/  UIADD3 UR8, UPT, UPT, UR7, -UR4, URZ ;  /* 0x8000000407087290 */ /* 0x000fe4000fffe0ff */
[----:B------:R-:W-:Y:S02]  /*29a0*/  UIADD3 UR4, UPT, UPT, -UR7, UR4, URZ ;  /* 0x0000000407047290 */ /* 0x000fe4000fffe1ff */
[----:B------:R-:W-:Y:S02]  /*29b0*/  UIMAD UR27, UR8, UR14, UR27 ;  /* 0x0000000e081b72a4 */ /* 0x000fe4000f8e021b */
[----:B------:R-:W-:-:S12]  /*29c0*/  UIMAD UR37, UR4, UR16, UR37 ;  /* 0x00000010042572a4 */ /* 0x000fd8000f8e0225 */
.L_x_42:
[----:B------:R-:W-:Y:S01]  /*29d0*/  VIADD R11, R11, 0x1 ;  /* 0x000000010b0b7836 */ /* 0x000fe20000000000 */
[----:B------:R-:W-:Y:S01]  /*29e0*/  PLOP3.LUT P1, PT, PT, PT, PT, 0x80, 0x8 ;  /* 0x000000000008781c */ /* 0x000fe20003f2f070 */
[----:B------:R-:W-:Y:S02]  /*29f0*/  UIADD3 UR46, UPT, UPT, UR37, UR60, URZ ;  /* 0x0000003c252e7290 */ /* 0x000fe4000fffe0ff */
[----:B------:R-:W-:Y:S01]  /*2a00*/  UIADD3 UR45, UPT, UPT, UR27, UR57, URZ ;  /* 0x000000391b2d7290 */ /* 0x000fe2000fffe0ff */
[----:B------:R-:W-:-:S04]  /*2a10*/  ISETP.NE.AND P0, PT, R11, 0x2, PT ;  /* 0x000000020b00780c */ /* 0x000fc80003f05270 */
[----:B-1----:R-:W-:Y:S02]  /*2a20*/  SEL R0, RZ, 0x1, P0 ;  /* 0x00000001ff007807 */ /* 0x002fe40000000000 */
[----:B------:R-:W-:Y:S02]  /*2a30*/  SEL R11, R11, RZ, P0 ;  /* 0x000000ff0b0b7207 */ /* 0x000fe40000000000 */
[----:B------:R-:W-:Y:S01]  /*2a40*/  LOP3.LUT R10, R10, R0, RZ, 0x3c, !PT ;  /* 0x000000000a0a7212 */ /* 0x000fe200078e3cff */
[----:B------:R-:W-:Y:S06]  /*2a50*/  BRA.U UP1, `(.L_x_43) ;  /* 0xfffffff101447547 */ /* 0x000fec000b83ffff */
[----:B------:R-:W-:Y:S01]  /*2a60*/  UIADD3 UR7, UPT, UPT, UR6, 0x110, URZ ;  /* 0x0000011006077890 */ /* 0x000fe2000fffe0ff */
[----:B------:R-:W-:-:S03]  /*2a70*/  SHF.L.U32 R2, R12, 0x1f, RZ ;  /* 0x0000001f0c027819 */ /* 0x000fc600000006ff */
[----:B------:R-:W-:-:S09]  /*2a80*/  ULEA UR4, UR5, UR7, 0x3 ;  /* 0x0000000705047291 */ /* 0x000fd2000f8e18ff */
[----:B------:R-:W1:Y:S02]  /*2a90*/  SYNCS.PHASECHK.TRANS64.TRYWAIT P0, [UR4], R2 ;  /* 0x00000002ff0075a7 */ /* 0x000e640008001104 */
[----:B-1----:R-:W-:Y:S05]  /*2aa0*/  @!P0 BRA `(.L_x_44) ;  /* 0x0000005800b88947 */ /* 0x002fea0003800000 */
.L_x_138:
[----:B------:R-:W-:-:S04]  /*2ab0*/  UIADD3 UR4, UPT, UPT, UR5, 0x1, URZ ;  /* 0x0000000105047890 */ /* 0x000fc8000fffe0ff */
[----:B------:R-:W-:-:S04]  /*2ac0*/  UISETP.NE.AND UP0, UPT, UR4, 0x22, UPT ;  /* 0x000000220400788c */ /* 0x000fc8000bf05270 */
[----:B------:R-:W-:Y:S02]  /*2ad0*/  USEL UR6, URZ, 0x1, UP0 ;  /* 0x00000001ff067887 */ /* 0x000fe40008000000 */
[----:B------:R-:W-:-:S04]  /*2ae0*/  USEL UR4, UR4, URZ, UP0 ;  /* 0x000000ff04047287 */ /* 0x000fc80008000000 */
[----:B------:R-:W-:Y:S01]  /*2af0*/  ULEA UR5, UR4, UR7, 0x3 ;  /* 0x0000000704057291 */ /* 0x000fe2000f8e18ff */
[----:B-1----:R-:W-:-:S04]  /*2b00*/  LOP3.LUT R2, R12, UR6, RZ, 0x3c, !PT ;  /* 0x000000060c027c12 */ /* 0x002fc8000f8e3cff */
[----:B------:R-:W-:-:S04]  /*2b10*/  SHF.L.U32 R3, R2, 0x1f, RZ ;  /* 0x0000001f02037819 */ /* 0x000fc800000006ff */
[----:B------:R-:W1:Y:S02]  /*2b20*/  SYNCS.PHASECHK.TRANS64.TRYWAIT P0, [UR5], R3 ;  /* 0x00000003ff0075a7 */ /* 0x000e640008001105 */
[----:B-1----:R-:W-:Y:S05]  /*2b30*/  @!P0 BRA `(.L_x_45) ;  /* 0x0000005800ac8947 */ /* 0x002fea0003800000 */
.L_x_140:
[----:B------:R-:W-:-:S04]  /*2b40*/  UIADD3 UR4, UPT, UPT, UR4, 0x1, URZ ;  /* 0x0000000104047890 */ /* 0x000fc8000fffe0ff */
[----:B------:R-:W-:-:S04]  /*2b50*/  UISETP.NE.AND UP0, UPT, UR4, 0x22, UPT ;  /* 0x000000220400788c */ /* 0x000fc8000bf05270 */
[----:B------:R-:W-:Y:S02]  /*2b60*/  USEL UR6, URZ, 0x1, UP0 ;  /* 0x00000001ff067887 */ /* 0x000fe40008000000 */
[----:B------:R-:W-:-:S04]  /*2b70*/  USEL UR4, UR4, URZ, UP0 ;  /* 0x000000ff04047287 */ /* 0x000fc80008000000 */
[----:B------:R-:W-:Y:S01]  /*2b80*/  ULEA UR5, UR4, UR7, 0x3 ;  /* 0x0000000704057291 */ /* 0x000fe2000f8e18ff */
[----:B------:R-:W-:-:S04]  /*2b90*/  LOP3.LUT R2, R2, UR6, RZ, 0x3c, !PT ;  /* 0x0000000602027c12 */ /* 0x000fc8000f8e3cff */
[----:B-1----:R-:W-:-:S04]  /*2ba0*/  SHF.L.U32 R3, R2, 0x1f, RZ ;  /* 0x0000001f02037819 */ /* 0x002fc800000006ff */
[----:B------:R-:W1:Y:S02]  /*2bb0*/  SYNCS.PHASECHK.TRANS64.TRYWAIT P0, [UR5], R3 ;  /* 0x00000003ff0075a7 */ /* 0x000e640008001105 */
[----:B-1----:R-:W-:Y:S05]  /*2bc0*/  @!P0 BRA `(.L_x_46) ;  /* 0x0000005800a08947 */ /* 0x002fea0003800000 */
.L_x_142:
        /* <DEDUP_REMOVED lines=9> */
.L_x_144:
        /* <DEDUP_REMOVED lines=9> */
.L_x_146:
        /* <DEDUP_REMOVED lines=9> */
.L_x_148:
        /* <DEDUP_REMOVED lines=9> */
.L_x_150:
        /* <DEDUP_REMOVED lines=9> */
.L_x_152:
        /* <DEDUP_REMOVED lines=9> */
.L_x_154:
        /* <DEDUP_REMOVED lines=9> */
.L_x_156:
        /* <DEDUP_REMOVED lines=9> */
.L_x_158:
        /* <DEDUP_REMOVED lines=9> */
.L_x_160:
        /* <DEDUP_REMOVED lines=9> */
.L_x_162:
        /* <DEDUP_REMOVED lines=9> */
.L_x_164:
        /* <DEDUP_REMOVED lines=9> */
.L_x_166:
        /* <DEDUP_REMOVED lines=9> */
.L_x_168:
        /* <DEDUP_REMOVED lines=9> */
.L_x_170:
        /* <DEDUP_REMOVED lines=9> */
.L_x_172:
        /* <DEDUP_REMOVED lines=9> */
.L_x_174:
        /* <DEDUP_REMOVED lines=9> */
.L_x_176:
        /* <DEDUP_REMOVED lines=9> */
.L_x_178:
        /* <DEDUP_REMOVED lines=9> */
.L_x_180:
        /* <DEDUP_REMOVED lines=9> */
.L_x_182:
        /* <DEDUP_REMOVED lines=9> */
.L_x_184:
        /* <DEDUP_REMOVED lines=9> */
.L_x_186:
        /* <DEDUP_REMOVED lines=9> */
.L_x_188:
        /* <DEDUP_REMOVED lines=9> */
.L_x_190:
        /* <DEDUP_REMOVED lines=9> */
.L_x_192:
        /* <DEDUP_REMOVED lines=9> */
.L_x_194:
        /* <DEDUP_REMOVED lines=9> */
.L_x_196:
        /* <DEDUP_REMOVED lines=9> */
.L_x_198:
        /* <DEDUP_REMOVED lines=9> */
.L_x_200:
        /* <DEDUP_REMOVED lines=9> */
.L_x_202:
[----:B------:R-:W-:-:S04]  /*3cb0*/  UIADD3 UR4, UPT, UPT, UR4, 0x1, URZ ;  /* 0x0000000104047890 */ /* 0x000fc8000fffe0ff */
[----:B------:R-:W-:-:S04]  /*3cc0*/  UISETP.NE.AND UP0, UPT, UR4, 0x22, UPT ;  /* 0x000000220400788c */ /* 0x000fc8000bf05270 */
[----:B------:R-:W-:Y:S02]  /*3cd0*/  USEL UR5, URZ, 0x1, UP0 ;  /* 0x00000001ff057887 */ /* 0x000fe40008000000 */
[----:B------:R-:W-:-:S04]  /*3ce0*/  USEL UR4, UR4, URZ, UP0 ;  /* 0x000000ff04047287 */ /* 0x000fc80008000000 */
[----:B------:R-:W-:Y:S01]  /*3cf0*/  ULEA UR4, UR4, UR7, 0x3 ;  /* 0x0000000704047291 */ /* 0x000fe2000f8e18ff */
[----:B------:R-:W-:-:S04]  /*3d00*/  LOP3.LUT R2, R2, UR5, RZ, 0x3c, !PT ;  /* 0x0000000502027c12 */ /* 0x000fc8000f8e3cff */
[----:B------:R-:W-:Y:S01]  /*3d10*/  SHF.L.U32 R2, R2, 0x1f, RZ ;  /* 0x0000001f02027819 */ /* 0x000fe200000006ff */
[----:B-1----:R-:W-:-:S07]  /*3d20*/  IMAD.U32 R0, RZ, RZ, UR4 ;  /* 0x00000004ff007e24 */ /* 0x002fce000f8e00ff */
.L_x_77:
[----:B-1----:R1:W2:Y:S02]  /*3d30*/  SYNCS.PHASECHK.TRANS64.TRYWAIT P0, [R0+URZ], R2 ;  /* 0x00000002000075a7 */ /* 0x0022a400080011ff */
[----:B--2---:R-:W-:Y:S05]  /*3d40*/  @!P0 NANOSLEEP.SYNCS 0x989680 ;  /* 0x009896800000895d */ /* 0x004fea0003900000 */
[----:B------:R-:W2:Y:S02]  /*3d50*/  @!P0 SYNCS.PHASECHK.TRANS64 P0, [R0+URZ], R2 ;  /* 0x00000002000085a7 */ /* 0x000ea400080010ff */
[----:B--2---:R-:W-:Y:S05]  /*3d60*/  @P0 EXIT ;  /* 0x000000000000094d */ /* 0x004fea0003800000 */
[----:B------:R-:W-:Y:S05]  /*3d70*/  BRA `(.L_x_77) ;  /* 0xfffffffc00ec7947 */ /* 0x000fea000383ffff */
.L_x_23:
[----:B------:R-:W-:-:S04]  /*3d80*/  UISETP.NE.AND UP0, UPT, UR48, URZ, UPT ;  /* 0x000000ff3000728c */ /* 0x000fc8000bf05270 */
[----:B------:R-:W-:-:S09]  /*3d90*/  UISETP.NE.OR UP0, UPT, UR22, 0x1, UP0 ;  /* 0x000000011600788c */ /* 0x000fd20008705670 */
[----:B------:R-:W-:Y:S05]  /*3da0*/  BRA.U UP0, `(.L_x_78) ;  /* 0x0000000500487547 */ /* 0x000fea000b800000 */
[----:B------:R-:W-:Y:S01]  /*3db0*/  ISETP.GE.U32.AND P2, PT, R0, 0x2, PT ;  /* 0x000000020000780c */ /* 0x000fe20003f46070 */
[----:B------:R-:W-:Y:S01]  /*3dc0*/  IMAD.MOV.U32 R12, RZ, RZ, 0x1 ;  /* 0x00000001ff0c7424 */ /* 0x000fe200078e00ff */
[----:B------:R-:W-:Y:S02]  /*3dd0*/  CS2R R10, SRZ ;  /* 0x00000000000a7805 */ /* 0x000fe4000001ff00 */
[----:B------:R-:W-:Y:S01]  /*3de0*/  CS2R R8, SRZ ;  /* 0x0000000000087805 */ /* 0x000fe2000001ff00 */
[----:B------:R-:W-:Y:S01]  /*3df0*/  UMOV UR6, 0x400 ;  /* 0x0000040000067882 */ /* 0x000fe20000000000 */
[----:B------:R-:W-:Y:S01]  /*3e00*/  UMOV UR5, URZ ;  /* 0x000000ff00057c82 */ /* 0x000fe20008000000 */
[----:B------:R-:W-:-:S12]  /*3e10*/  ULEA UR6, UR48, UR6, 0x18 ;  /* 0x0000000630067291 */ /* 0x000fd8000f8ec0ff */
.L_x_82:
[----:B------:R-:W-:Y:S02]  /*3e20*/  LEA R2, R8, UR6, 0x3 ;  /* 0x0000000608027c11 */ /* 0x000fe4000f8e18ff */
[----:B------:R-:W-:-:S03]  /*3e30*/  SHF.L.U32 R4, R9, 0x1f, RZ ;  /* 0x0000001f09047819 */ /* 0x000fc600000006ff */
[----:B------:R-:W-:Y:S01]  /*3e40*/  VIADD R5, R2, 0x2b0 ;  /* 0x000002b002057836 */ /* 0x000fe20000000000 */
[----:B------:R-:W1:Y:S02]  /*3e50*/  SYNCS.PHASECHK.TRANS64.TRYWAIT P0, [R2+URZ+0x2a0], R4 ;  /* 0x0002a004020075a7 */ /* 0x000e6400080011ff */
[----:B-1----:R-:W-:Y:S05]  /*3e60*/  @!P0 BRA `(.L_x_79) ;  /* 0x0000005000e08947 */ /* 0x002fea0003800000 */
.L_x_203:
[----:B------:R-:W-:Y:S01]  /*3e70*/  ULEA UR4, UR5, UR6, 0x3 ;  /* 0x0000000605047291 */ /* 0x000fe2000f8e18ff */
[----:B-1----:R-:W-:Y:S01]  /*3e80*/  PRMT R2, RZ, 0x654, R5 ;  /* 0x00000654ff027816 */ /* 0x002fe20000000005 */
[----:B------:R-:W-:Y:S01]  /*3e90*/  @!P2 IMAD.MOV.U32 R4, RZ, RZ, 0x10 ;  /* 0x00000010ff04a424 */ /* 0x000fe200078e00ff */
[----:B------:R-:W-:Y:S01]  /*3ea0*/  SHF.L.U32 R5, R12, 0x1f, RZ ;  /* 0x0000001f0c057819 */ /* 0x000fe200000006ff */
[----:B------:R-:W-:Y:S01]  /*3eb0*/  UIADD3 UR7, UPT, UPT, UR4, 0x240, URZ ;  /* 0x0000024004077890 */ /* 0x000fe2000fffe0ff */
[----:B------:R1:W-:Y:S05]  /*3ec0*/  SYNCS.ARRIVE.TRANS64.RED.A1T0 RZ, [R2+URZ], RZ ;  /* 0x000000ff02ff79a7 */ /* 0x0003ea00081004ff */
[----:B------:R-:W-:Y:S01]  /*3ed0*/  IMAD.U32 R6, RZ, RZ, UR7 ;  /* 0x00000007ff067e24 */ /* 0x000fe2000f8e00ff */
[----:B------:R-:W2:Y:S04]  /*3ee0*/  SYNCS.PHASECHK.TRANS64.TRYWAIT P0, [UR4+0x250], R5 ;  /* 0x00025005ff0075a7 */ /* 0x000ea80008001104 */
[----:B------:R-:W-:Y:S01]  /*3ef0*/  PRMT R6, R0, 0x654, R6 ;  /* 0x0000065400067816 */ /* 0x000fe20000000006 */
[----:B-12---:R-:W-:Y:S06]  /*3f00*/  @!P0 BRA `(.L_x_80) ;  /* 0x0000005000cc8947 */ /* 0x006fec0003800000 */
.L_x_205:
[----:B------:R-:W-:Y:S01]  /*3f10*/  ULEA UR8, UR5, UR6, 0x4 ;  /* 0x0000000605087291 */ /* 0x000fe2000f8e20ff */
[----:B------:R-:W-:Y:S01]  /*3f20*/  SEL R3, R6, R3, !P2 ;  /* 0x0000000306037207 */ /* 0x000fe20005000000 */
[----:B------:R-:W-:Y:S01]  /*3f30*/  UIADD3 UR9, UPT, UPT, UR4, 0x240, URZ ;  /* 0x0000024004097890 */ /* 0x000fe2000fffe0ff */
[----:B-1----:R-:W-:Y:S01]  /*3f40*/  LEA R2, R11, UR6, 0x3 ;  /* 0x000000060b027c11 */ /* 0x002fe2000f8e18ff */
[----:B------:R-:W-:Y:S01]  /*3f50*/  UIADD3 UR8, UPT, UPT, UR8, 0x2d0, URZ ;  /* 0x000002d008087890 */ /* 0x000fe2000fffe0ff */
[----:B------:R1:W-:Y:S01]  /*3f60*/  @!P2 SYNCS.ARRIVE.TRANS64.RED RZ, [R3+URZ], R4 ;  /* 0x0000000403ffa9a7 */ /* 0x0003e200080004ff */
[----:B------:R-:W-:Y:S01]  /*3f70*/  UIADD3 UR4, UPT, UPT, UR5, 0x1, URZ ;  /* 0x0000000105047890 */ /* 0x000fe2000fffe0ff */
[----:B------:R-:W-:-:S03]  /*3f80*/  VIADD R8, R8, 0x1 ;  /* 0x0000000108087836 */ /* 0x000fc60000000000 */
[----:B------:R-:W-:Y:S02]  /*3f90*/  UISETP.NE.AND UP0, UPT, UR4, 0x2, UPT ;  /* 0x000000020400788c */ /* 0x000fe4000bf05270 */
[----:B------:R-:W-:Y:S01]  /*3fa0*/  ISETP.NE.AND P0, PT, R8, 0x2, PT ;  /* 0x000000020800780c */ /* 0x000fe20003f05270 */
[----:B------:R-:W-:Y:S06]  /*3fb0*/  UGETNEXTWORKID.BROADCAST [UR8], [UR9] ;  /* 0x00000000080073ca */ /* 0x000fec0008000100 */
[----:B------:R-:W-:Y:S02]  /*3fc0*/  USEL UR7, URZ, 0x1, UP0 ;  /* 0x00000001ff077887 */ /* 0x000fe40008000000 */
[----:B------:R-:W-:-:S04]  /*3fd0*/  USEL UR5, UR4, URZ, UP0 ;  /* 0x000000ff04057287 */ /* 0x000fc80008000000 */
[----:B------:R-:W-:Y:S02]  /*3fe0*/  LOP3.LUT R12, R12, UR7, RZ, 0x3c, !PT ;  /* 0x000000070c0c7c12 */ /* 0x000fe4000f8e3cff */
[----:B-1----:R-:W-:-:S04]  /*3ff0*/  SHF.L.U32 R4, R10, 0x1f, RZ ;  /* 0x0000001f0a047819 */ /* 0x002fc800000006ff */
[----:B------:R-:W1:Y:S02]  /*4000*/  SYNCS.PHASECHK.TRANS64.TRYWAIT P1, [R2+URZ+0x240], R4 ;  /* 0x00024004020075a7 */ /* 0x000e6400080211ff */
[----:B-1----:R-:W-:Y:S05]  /*4010*/  @!P1 BRA `(.L_x_81) ;  /* 0x0000005000a09947 */ /* 0x002fea0003800000 */
.L_x_206:
[C---:B-1----:R-:W-:Y:S01]  /*4020*/  LEA R4, R11.reuse, UR6, 0x4 ;  /* 0x000000060b047c11 */ /* 0x042fe2000f8e20ff */
[----:B------:R-:W-:Y:S01]  /*4030*/  VIADD R2, R2, 0x250 ;  /* 0x0000025002027836 */ /* 0x000fe20000000000 */
[----:B------:R-:W-:Y:S01]  /*4040*/  SEL R8, R8, RZ, P0 ;  /* 0x000000ff08087207 */ /* 0x000fe20000000000 */
[----:B------:R-:W-:-:S03]  /*4050*/  VIADD R11, R11, 0x1 ;  /* 0x000000010b0b7836 */ /* 0x000fc60000000000 */
[----:B------:R-:W1:Y:S01]  /*4060*/  LDS.128 R4, [R4+0x2d0] ;  /* 0x0002d00004047984 */ /* 0x000e620000000c00 */
[----:B------:R-:W-:Y:S02]  /*4070*/  PRMT R2, RZ, 0x654, R2 ;  /* 0x00000654ff027816 */ /* 0x000fe40000000002 */
[C---:B------:R-:W-:Y:S01]  /*4080*/  ISETP.NE.AND P1, PT, R11.reuse, 0x2, PT ;  /* 0x000000020b00780c */ /* 0x040fe20003f25270 */
[----:B------:R-:W-:Y:S01]  /*4090*/  @!PT LDS RZ, [RZ] ;  /* 0x00000000fffff984 */ /* 0x000fe20000000800 */
[----:B------:R-:W-:Y:S01]  /*40a0*/  @!PT LDS RZ, [RZ] ;  /* 0x00000000fffff984 */ /* 0x000fe20000000800 */
[----:B------:R-:W-:Y:S01]  /*40b0*/  @!PT LDS RZ, [RZ] ;  /* 0x00000000fffff984 */ /* 0x000fe20000000800 */
[----:B------:R-:W-:Y:S01]  /*40c0*/  @!PT LDS RZ, [RZ] ;  /* 0x00000000fffff984 */ /* 0x000fe20000000800 */
[----:B------:R2:W-:Y:S06]  /*40d0*/  MEMBAR.ALL.CTA ;  /* 0x0000000000007992 */ /* 0x0005ec0000008000 */
[----:B--2---:R-:W2:Y:S01]  /*40e0*/  FENCE.VIEW.ASYNC.S ;  /* 0x00000000000073c6 */ /* 0x004ea20000000000 */
[----:B------:R-:W-:Y:S01]  /*40f0*/  SEL R11, R11, RZ, P1 ;  /* 0x000000ff0b0b7207 */ /* 0x000fe20000800000 */
[----:B--2---:R2:W-:Y:S01]  /*4100*/  SYNCS.ARRIVE.TRANS64.RED.A1T0 RZ, [R2+URZ], RZ ;  /* 0x000000ff02ff79a7 */ /* 0x0045e200081004ff */
[----:B-1----:R-:W-:-:S02]  /*4110*/  LOP3.LUT P3, RZ, R6, 0x1, RZ, 0xc0, !PT ;  /* 0x0000000106ff7812 */ /* 0x002fc4000786c0ff */
[----:B------:R-:W-:-:S04]  /*4120*/  SEL R4, RZ, 0x1, P1 ;  /* 0x00000001ff047807 */ /* 0x000fc80000800000 */
[----:B------:R-:W-:Y:S02]  /*4130*/  LOP3.LUT R10, R10, R4, RZ, 0x3c, !PT ;  /* 0x000000040a0a7212 */ /* 0x000fe400078e3cff */
[----:B--2---:R-:W-:-:S04]  /*4140*/  SEL R2, RZ, 0x1, P0 ;  /* 0x00000001ff027807 */ /* 0x004fc80000000000 */
[----:B------:R-:W-:Y:S01]  /*4150*/  LOP3.LUT R9, R9, R2, RZ, 0x3c, !PT ;  /* 0x0000000209097212 */ /* 0x000fe200078e3cff */
[----:B------:R-:W-:Y:S06]  /*4160*/  @P3 BRA `(.L_x_82) ;  /* 0xfffffffc002c3947 */ /* 0x000fec000383ffff */
[----:B------:R-:W-:Y:S01]  /*4170*/  ULEA UR4, UR5, UR6, 0x3 ;  /* 0x0000000605047291 */ /* 0x000fe2000f8e18ff */
[----:B------:R-:W-:-:S08]  /*4180*/  SHF.L.U32 R2, R12, 0x1f, RZ ;  /* 0x0000001f0c027819 */ /* 0x000fd000000006ff */
[----:B------:R-:W1:Y:S02]  /*4190*/  SYNCS.PHASECHK.TRANS64 P0, [UR4+0x250], R2 ;  /* 0x00025002ff0075a7 */ /* 0x000e640008001004 */
[----:B-1----:R-:W-:Y:S05]  /*41a0*/  @P0 BRA `(.L_x_83) ;  /* 0x0000000000080947 */ /* 0x002fea0003800000 */
[----:B------:R-:W1:Y:S02]  /*41b0*/  SYNCS.PHASECHK.TRANS64.TRYWAIT P0, [UR4+0x250], R2 ;  /* 0x00025002ff0075a7 */ /* 0x000e640008001104 */
[----:B-1----:R-:W-:Y:S05]  /*41c0*/  @!P0 BRA `(.L_x_84) ;  /* 0x0000005000488947 */ /* 0x002fea0003800000 */
.L_x_83:
[----:B------:R-:W-:-:S04]  /*41d0*/  UIADD3 UR7, UPT, UPT, UR5, 0x1, URZ ;  /* 0x0000000105077890 */ /* 0x000fc8000fffe0ff */
[----:B------:R-:W-:-:S04]  /*41e0*/  UISETP.NE.AND UP0, UPT, UR7, 0x2, UPT ;  /* 0x000000020700788c */ /* 0x000fc8000bf05270 */
[----:B------:R-:W-:Y:S02]  /*41f0*/  USEL UR8, URZ, 0x1, UP0 ;  /* 0x00000001ff087887 */ /* 0x000fe40008000000 */
[----:B------:R-:W-:-:S04]  /*4200*/  USEL UR7, UR7, URZ, UP0 ;  /* 0x000000ff07077287 */ /* 0x000fc80008000000 */
[----:B------:R-:W-:Y:S01]  /*4210*/  ULEA UR7, UR7, UR6, 0x3 ;  /* 0x0000000607077291 */ /* 0x000fe2000f8e18ff */
[----:B-1----:R-:W-:-:S04]  /*4220*/  LOP3.LUT R2, R12, UR8, RZ, 0x3c, !PT ;  /* 0x000000080c027c12 */ /* 0x002fc8000f8e3cff */
[----:B------:R-:W-:-:S04]  /*4230*/  SHF.L.U32 R0, R2, 0x1f, RZ ;  /* 0x0000001f02007819 */ /* 0x000fc800000006ff */
[----:B------:R-:W1:Y:S02]  /*4240*/  SYNCS.PHASECHK.TRANS64 P0, [UR7+0x250], R0 ;  /* 0x00025000ff0075a7 */ /* 0x000e640008001007 */
[----:B-1----:R-:W-:Y:S05]  /*4250*/  @P0 EXIT ;  /* 0x000000000000094d */ /* 0x002fea0003800000 */
[----:B------:R-:W-:Y:S02]  /*4260*/  SHF.L.U32 R2, R2, 0x1f, RZ ;  /* 0x0000001f02027819 */ /* 0x000fe400000006ff */
[----:B------:R-:W-:-:S07]  /*4270*/  MOV R0, UR7 ;  /* 0x0000000700007c02 */ /* 0x000fce0008000f00 */
.L_x_85:
[----:B-1----:R1:W2:Y:S02]  /*4280*/  SYNCS.PHASECHK.TRANS64.TRYWAIT P0, [R0+URZ+0x250], R2 ;  /* 0x00025002000075a7 */ /* 0x0022a400080011ff */
[----:B--2---:R-:W-:Y:S05]  /*4290*/  @!P0 NANOSLEEP.SYNCS 0x989680 ;  /* 0x009896800000895d */ /* 0x004fea0003900000 */
[----:B------:R-:W2:Y:S02]  /*42a0*/  @!P0 SYNCS.PHASECHK.TRANS64 P0, [R0+URZ+0x250], R2 ;  /* 0x00025002000085a7 */ /* 0x000ea400080010ff */
[----:B--2---:R-:W-:Y:S05]  /*42b0*/  @P0 EXIT ;  /* 0x000000000000094d */ /* 0x004fea0003800000 */
[----:B------:R-:W-:Y:S05]  /*42c0*/  BRA `(.L_x_85) ;  /* 0xfffffffc00ec7947 */ /* 0x000fea000383ffff */
.L_x_78:
[----:B------:R-:W-:Y:S05]  /*42d0*/  BRA.U UP4, `(.L_x_86) ;  /* 0x0000000d04687547 */ /* 0x000fea000b800000 */
[----:B------:R-:W-:Y:S01]  /*42e0*/  UMOV UR4, 0x40 ;  /* 0x0000004000047882 */ /* 0x000fe20000000000 */
[----:B------:R-:W-:Y:S01]  /*42f0*/  NOP ;  /* 0x0000000000007918 */ /* 0x000fe20000000000 */
[----:B------:R-:W-:Y:S01]  /*4300*/  ULEA UR5, UR48, UR4, 0x18 ;  /* 0x0000000430057291 */ /* 0x000fe2000f8ec0ff */
[----:B------:R-:W-:Y:S02]  /*4310*/  UMOV UR6, 0x400 ;  /* 0x0000040000067882 */ /* 0x000fe40000000000 */
[----:B------:R-:W-:-:S06]  /*4320*/  ULEA UR6, UR48, UR6, 0x18 ;  /* 0x0000000630067291 */ /* 0x000fcc000f8ec0ff */
[----:B------:R-:W1:Y:S02]  /*4330*/  LDS.U8 R0, [UR5+0x1c] ;  /* 0x00001c05ff007984 */ /* 0x000e640008000000 */
[----:B-1----:R-:W-:-:S13]  /*4340*/  ISETP.NE.AND P0, PT, R0, RZ, PT ;  /* 0x000000ff0000720c */ /* 0x002fda0003f05270 */
[----:B------:R-:W-:Y:S05]  /*4350*/  @P0 BRA `(.L_x_87) ;  /* 0x0000000000580947 */ /* 0x000fea0003800000 */
[----:B------:R-:W-:-:S13]  /*4360*/  ELECT P0, URZ, PT ;  /* 0x0000000000ff782f */ /* 0x000fda0003800000 */
[----:B------:R-:W-:Y:S05]  /*4370*/  @!P0 BRA `(.L_x_88) ;  /* 0x0000000000608947 */ /* 0x000fea0003800000 */
[----:B------:R-:W-:Y:S01]  /*4380*/  UMOV UR4, 0x10 ;  /* 0x0000001000047882 */ /* 0x000fe20000000000 */
[----:B------:R-:W-:Y:S01]  /*4390*/  HFMA2 R0, -RZ, RZ, 0, 5.9604644775390625e-08 ;  /* 0x00000001ff007431 */ /* 0x000fe200000001ff */
[----:B------:R-:W-:-:S03]  /*43a0*/  MOV R3, 0xffff ;  /* 0x0000ffff00037802 */ /* 0x000fc60000000f00 */
[----:B------:R-:W-:Y:S04]  /*43b0*/  DEPBAR.LE SB1, 0x36 ;  /* 0x00009d800000791a */ /* 0x000fe80000000000 */
[----:B------:R-:W1:Y:S02]  /*43c0*/  UTCATOMSWS.FIND_AND_SET.ALIGN UP0, UR4, UR4 ;  /* 0x00000004000475e3 */ /* 0x000e640008000800 */
[----:B-1----:R-:W-:Y:S01]  /*43d0*/  MOV R4, UR4 ;  /* 0x0000000400047c02 */ /* 0x002fe20008000f00 */
[----:B------:R-:W-:Y:S06]  /*43e0*/  BRA.U UP0, `(.L_x_89) ;  /* 0x0000000100187547 */ /* 0x000fec000b800000 */
.L_x_90:
[----:B------:R-:W-:Y:S05]  /*43f0*/  NANOSLEEP 0x64 ;  /* 0x000000640000795d */ /* 0x000fea0003800000 */
[----:B------:R-:W-:-:S05]  /*4400*/  UMOV UR4, 0x10 ;  /* 0x0000001000047882 */ /* 0x000fca0000000000 */
[----:B------:R-:W-:Y:S04]  /*4410*/  DEPBAR.LE SB1, 0x36 ;  /* 0x00009d800000791a */ /* 0x000fe80000000000 */
[----:B------:R-:W1:Y:S02]  /*4420*/  UTCATOMSWS.FIND_AND_SET.ALIGN UP0, UR4, UR4 ;  /* 0x00000004000475e3 */ /* 0x000e640008000800 */
[----:B-1----:R-:W-:Y:S01]  /*4430*/  MOV R4, UR4 ;  /* 0x0000000400047c02 */ /* 0x002fe20008000f00 */
[----:B------:R-:W-:Y:S05]  /*4440*/  BRA.U !UP0, `(.L_x_90) ;  /* 0xfffffffd08e87547 */ /* 0x000fea000b83ffff */
.L_x_89:
[-C--:B------:R-:W-:Y:S02]  /*4450*/  SHF.L.U32 R3, R3, R4.reuse, RZ ;  /* 0x0000000403037219 */ /* 0x080fe400000006ff */
[----:B------:R-:W-:Y:S01]  /*4460*/  SHF.L.U32 R0, R0, R4, RZ ;  /* 0x0000000400007219 */ /* 0x000fe200000006ff */
[----:B------:R-:W-:Y:S02]  /*4470*/  IMAD.SHL.U32 R4, R4, 0x20, RZ ;  /* 0x0000002004047824 */ /* 0x000fe400078e00ff */
[----:B------:R1:W-:Y:S04]  /*4480*/  ATOMS.OR RZ, [UR5+0x14], R3 ;  /* 0x00001403ffff798c */ /* 0x0003e8000b000005 */
[----:B------:R1:W-:Y:S04]  /*4490*/  ATOMS.OR RZ, [UR5+0x18], R0 ;  /* 0x00001800ffff798c */ /* 0x0003e8000b000005 */
[----:B------:R1:W-:Y:S01]  /*44a0*/  STS [UR6+0x2f0], R4 ;  /* 0x0002f004ff007988 */ /* 0x0003e20008000806 */
[----:B------:R-:W-:Y:S05]  /*44b0*/  BRA `(.L_x_88) ;  /* 0x0000000000107947 */ /* 0x000fea0003800000 */
.L_x_87:
[----:B------:R-:W-:Y:S02]  /*44c0*/  MOV R0, 0xffffffff ;  /* 0xffffffff00007802 */ /* 0x000fe40000000f00 */
[----:B------:R-:W-:-:S03]  /*44d0*/  MOV R4, 0x4500 ;  /* 0x0000450000047802 */ /* 0x000fc60000000f00 */
[----:B------:R1:W-:Y:S04]  /*44e0*/  STS [UR6+0x2f0], R0 ;  /* 0x0002f000ff007988 */ /* 0x0003e80008000806 */
[----:B-1---5:R-:W-:Y:S05]  /*44f0*/  CALL.REL.NOINC `($__internal_1_$__cuda_sm10x_tcgen05_guardrail_trap_phase_invalid_during_alloc) ;  /* 0x0000005000c87944 */ /* 0x022fea0003c00000 */
.L_x_88:
[----:B------:R-:W-:Y:S05]  /*4500*/  WARPSYNC.ALL ;  /* 0x0000000000007948 */ /* 0x000fea0003800000 */
[----:B------:R-:W2:Y:S01]  /*4510*/  S2UR UR4, SR_CgaCtaId ;  /* 0x00000000000479c3 */ /* 0x000ea20000008800 */
[----:B------:R-:W-:Y:S01]  /*4520*/  UMOV UR13, 0x400 ;  /* 0x00000400000d7882 */ /* 0x000fe20000000000 */
[----:B------:R-:W-:-:S06]  /*4530*/  NOP ;  /* 0x0000000000007918 */ /* 0x000fcc0000000000 */
[----:B------:R-:W-:Y:S06]  /*4540*/  BAR.ARV 0x6, 0xa0 ;  /* 0x0182800000007b1d */ /* 0x000fec0000002000 */
[----:B------:R-:W3:Y:S01]  /*4550*/  LDCU UR5, c[0x0][0x38c] ;  /* 0x00007180ff0577ac */ /* 0x000ee20008000800 */
[----:B------:R-:W-:Y:S01]  /*4560*/  LOP3.LUT R2, R2, 0xffff, RZ, 0xc0, !PT ;  /* 0x0000ffff02027812 */ /* 0x000fe200078ec0ff */
[----:B------:R-:W-:Y:S01]  /*4570*/  IMAD.MOV.U32 R11, RZ, RZ, 0x1 ;  /* 0x00000001ff0b7424 */ /* 0x000fe200078e00ff */
[----:B------:R-:W-:Y:S01]  /*4580*/  CS2R R8, SRZ ;  /* 0x0000000000087805 */ /* 0x000fe2000001ff00 */
[----:B------:R-:W4:Y:S01]  /*4590*/  LDCU UR8, c[0x0][0x38c] ;  /* 0x00007180ff0877ac */ /* 0x000f220008000800 */
[----:B------:R-:W-:Y:S01]  /*45a0*/  R2UR UR15, R2 ;  /* 0x00000000020f72ca */ /* 0x000fe200000e0000 */
[----:B------:R-:W-:Y:S01]  /*45b0*/  IMAD.MOV.U32 R10, RZ, RZ, RZ ;  /* 0x000000ffff0a7224 */ /* 0x000fe200078e00ff */
[----:B------:R-:W-:Y:S01]  /*45c0*/  UMOV UR19, URZ ;  /* 0x000000ff00137c82 */ /* 0x000fe20008000000 */
[----:B------:R-:W-:Y:S01]  /*45d0*/  UMOV UR10, URZ ;  /* 0x000000ff000a7c82 */ /* 0x000fe20008000000 */
[----:B--2---:R-:W-:Y:S01]  /*45e0*/  ULEA UR13, UR4, UR13, 0x18 ;  /* 0x0000000d040d7291 */ /* 0x004fe2000f8ec0ff */
[----:B------:R-:W-:Y:S01]  /*45f0*/  UMOV UR20, 0x0 ;  /* 0x0000000000147882 */ /* 0x000fe20000000000 */
[----:B------:R-:W-:-:S02]  /*4600*/  UMOV UR21, 0x81004a0 ;  /* 0x081004a000157882 */ /* 0x000fc40000000000 */
[----:B------:R-:W-:Y:S02]  /*4610*/  UIADD3 UR6, UPT, UPT, UR13, 0x4600, URZ ;  /* 0x000046000d067890 */ /* 0x000fe4000fffe0ff */
[----:B------:R-:W-:Y:S02]  /*4620*/  UIADD3 UR7, UPT, UPT, UR13, 0x26600, URZ ;  /* 0x000266000d077890 */ /* 0x000fe4000fffe0ff */
[----:B---3--:R-:W-:Y:S01]  /*4630*/  UIADD3 UR5, UPT, UPT, UR5, 0x1f, URZ ;  /* 0x0000001f05057890 */ /* 0x008fe2000fffe0ff */
[----:B-1----:R-:W1:Y:S01]  /*4640*/  LDS R0, [UR13+0x2f0] ;  /* 0x0002f00dff007984 */ /* 0x002e620008000800 */
[----:B------:R-:W-:Y:S02]  /*4650*/  USHF.R.U32.HI UR6, URZ, 0x4, UR6 ;  /* 0x00000004ff067899 */ /* 0x000fe40008011606 */
[----:B------:R-:W-:Y:S02]  /*4660*/  USHF.R.S32.HI UR4, URZ, 0x1f, UR5 ;  /* 0x0000001fff047899 */ /* 0x000fe40008011405 */
[----:B------:R-:W-:-:S02]  /*4670*/  ULOP3.LUT UR6, UR6, 0x3fff, URZ, 0xc0, !UPT ;  /* 0x00003fff06067892 */ /* 0x000fc4000f8ec0ff */
[----:B------:R-:W-:Y:S02]  /*4680*/  ULEA.HI UR4, UR4, UR5, URZ, 0x5 ;  /* 0x0000000504047291 */ /* 0x000fe4000f8f28ff */
[----:B------:R-:W-:Y:S02]  /*4690*/  USHF.R.U32.HI UR5, URZ, 0x4, UR7 ;  /* 0x00000004ff057899 */ /* 0x000fe40008011607 */
[----:B------:R-:W-:Y:S02]  /*46a0*/  USHF.R.S32.HI UR22, URZ, 0x5, UR4 ;  /* 0x00000005ff167899 */ /* 0x000fe40008011404 */
[----:B------:R-:W-:Y:S02]  /*46b0*/  ULOP3.LUT UR5, UR5, 0x3fff, URZ, 0xc0, !UPT ;  /* 0x00003fff05057892 */ /* 0x000fe4000f8ec0ff */
[----:B------:R-:W-:Y:S02]  /*46c0*/  UISETP.LT.AND UP0, UPT, UR22, 0x1, UPT ;  /* 0x000000011600788c */ /* 0x000fe4000bf01270 */
[----:B------:R-:W-:-:S02]  /*46d0*/  ULOP3.LUT UR16, UR6, 0x10000, URZ, 0xfc, !UPT ;  /* 0x0001000006107892 */ /* 0x000fc4000f8efcff */
[----:B------:R-:W-:Y:S02]  /*46e0*/  USEL UR23, UR22, 0x1, !UP0 ;  /* 0x0000000116177887 */ /* 0x000fe4000c000000 */
[----:B------:R-:W-:Y:S02]  /*46f0*/  ULOP3.LUT UR17, UR5, 0x10000, URZ, 0xfc, !UPT ;  /* 0x0001000005117892 */ /* 0x000fe4000f8efcff */
[----:B------:R-:W-:Y:S02]  /*4700*/  UIADD3 UR23, UPT, UPT, -UR23, URZ, URZ ;  /* 0x000000ff17177290 */ /* 0x000fe4000fffe1ff */
[----:B----4-:R-:W-:Y:S01]  /*4710*/  UISETP.GE.AND UP4, UPT, UR8, 0x1, UPT ;  /* 0x000000010800788c */ /* 0x010fe2000bf86270 */
[----:B-1----:R-:W-:-:S15]  /*4720*/  R2UR UR24, R0 ;  /* 0x00000000001872ca */ /* 0x002fde00000e0000 */
.L_x_97:
[----:B------:R-:W-:Y:S02]  /*4730*/  LEA R0, R10, UR13, 0x3 ;  /* 0x0000000d0a007c11 */ /* 0x000fe4000f8e18ff */
[----:B------:R-:W-:Y:S02]  /*4740*/  SHF.L.U32 R2, R9, 0x1f, RZ ;  /* 0x0000001f09027819 */ /* 0x000fe400000006ff */
[----:B------:R-:W-:Y:S01]  /*4750*/  PLOP3.LUT P0, PT, PT, PT, UP4, 0x80, 0x8 ;  /* 0x000000000008781c */ /* 0x000fe20003f0f048 */
[----:B------:R-:W-:Y:S01]  /*4760*/  VIADD R3, R0, 0x250 ;  /* 0x0000025000037836 */ /* 0x000fe20000000000 */
[----:B-1----:R-:W1:Y:S02]  /*4770*/  SYNCS.PHASECHK.TRANS64.TRYWAIT P1, [R0+URZ+0x240], R2 ;  /* 0x00024002000075a7 */ /* 0x002e6400080211ff */
[----:B-1-3--:R-:W-:Y:S09]  /*4780*/  @!P1 BRA `(.L_x_91) ;  /* 0x0000004800f09947 */ /* 0x00aff20003800000 */
.L_x_208:
[----:B------:R-:W-:Y:S01]  /*4790*/  LEA R4, R10, UR13, 0x4 ;  /* 0x0000000d0a047c11 */ /* 0x000fe2000f8e20ff */
[----:B------:R-:W-:Y:S01]  /*47a0*/  @UP4 ULEA UR4, UR10, UR13, 0x3 ;  /* 0x0000000d0a044291 */ /* 0x000fe2000f8e18ff */
[----:B------:R-:W-:Y:S01]  /*47b0*/  PLOP3.LUT P2, PT, PT, PT, PT, 0x80, 0x8 ;  /* 0x000000000008781c */ /* 0x000fe20003f4f070 */
[----:B------:R-:W-:Y:S01]  /*47c0*/  ULEA UR18, UR19, UR13, 0x3 ;  /* 0x0000000d13127291 */ /* 0x000fe2000f8e18ff */
[----:B------:R-:W-:Y:S02]  /*47d0*/  PRMT R3, RZ, 0x654, R3 ;  /* 0x00000654ff037816 */ /* 0x000fe40000000003 */
[----:B------:R-:W2:Y:S01]  /*47e0*/  LDS.128 R4, [R4+0x2d0] ;  /* 0x0002d00004047984 */ /* 0x000ea20000000c00 */
[----:B-1----:R-:W-:Y:S02]  /*47f0*/  @P0 SHF.L.U32 R2, R8, 0x1f, RZ ;  /* 0x0000001f08020819 */ /* 0x002fe400000006ff */
[----:B------:R-:W-:Y:S01]  /*4800*/  SHF.L.U32 R0, R11, 0x1f, RZ ;  /* 0x0000001f0b007819 */ /* 0x000fe200000006ff */
[----:B------:R-:W-:Y:S01]  /*4810*/  @!PT LDS RZ, [RZ] ;  /* 0x00000000fffff984 */ /* 0x000fe20000000800 */
[----:B------:R-:W-:Y:S01]  /*4820*/  @!PT LDS RZ, [RZ] ;  /* 0x00000000fffff984 */ /* 0x000fe20000000800 */
[----:B------:R-:W-:Y:S01]  /*4830*/  @!PT LDS RZ, [RZ] ;  /* 0x00000000fffff984 */ /* 0x000fe20000000800 */
[----:B------:R-:W-:Y:S01]  /*4840*/  @!PT LDS RZ, [RZ] ;  /* 0x00000000fffff984 */ /* 0x000fe20000000800 */
[----:B------:R1:W-:Y:S06]  /*4850*/  MEMBAR.ALL.CTA ;  /* 0x0000000000007992 */ /* 0x0003ec0000008000 */
[----:B-1----:R-:W1:Y:S02]  /*4860*/  FENCE.VIEW.ASYNC.S ;  /* 0x00000000000073c6 */ /* 0x002e640000000000 */
[----:B-1----:R1:W-:Y:S01]  /*4870*/  SYNCS.ARRIVE.TRANS64.RED.A1T0 RZ, [R3+URZ], RZ ;  /* 0x000000ff03ff79a7 */ /* 0x0023e200081004ff */
[----:B------:R1:W3:Y:S01]  /*4880*/  @P0 SYNCS.PHASECHK.TRANS64.TRYWAIT P2, [UR4], R2 ;  /* 0x00000002ff0005a7 */ /* 0x0002e20008041104 */
[----:B--2---:R-:W-:Y:S01]  /*4890*/  LOP3.LUT P1, RZ, R6, 0x1, RZ, 0xc0, !PT ;  /* 0x0000000106ff7812 */ /* 0x004fe2000782c0ff */
[----:B------:R-:W2:Y:S02]  /*48a0*/  SYNCS.PHASECHK.TRANS64.TRYWAIT P0, [UR18+0x280], R0 ;  /* 0x00028000ff0075a7 */ /* 0x000ea40008001112 */
[----:B-123--:R-:W-:Y:S10]  /*48b0*/  @!P0 BRA `(.L_x_92) ;  /* 0x0000004800b88947 */ /* 0x00eff40003800000 */
.L_x_210:
[----:B------:R-:W-:Y:S01]  /*48c0*/  IADD3 R10, PT, PT, R10, 0x1, RZ ;  /* 0x000000010a0a7810 */ /* 0x000fe20007ffe0ff */
[----:B------:R-:W-:Y:S06]  /*48d0*/  BRA.U !UP4, `(.L_x_93) ;  /* 0x000000010c887547 */ /* 0x000fec000b800000 */
[----:B------:R-:W-:Y:S02]  /*48e0*/  ULEA UR14, UR19, UR24, 0x6 ;  /* 0x00000018130e7291 */ /* 0x000fe4000f8e30ff */
[----:B------:R-:W-:Y:S01]  /*48f0*/  UPLOP3.LUT UP2, UPT, UPT, UPT, UPT, 0x40, 0x4 ;  /* 0x000000000004789c */ /* 0x000fe20003f4e870 */
[----:B------:R-:W-:Y:S01]  /*4900*/  UMOV UR12, UR23 ;  /* 0x00000017000c7c82 */ /* 0x000fe20008000000 */
[----:B------:R-:W-:Y:S01]  /*4910*/  UMOV UR11, UR22 ;  /* 0x00000016000b7c82 */ /* 0x000fe20008000000 */
[----:B------:R-:W-:-:S08]  /*4920*/  UMOV UR5, UR10 ;  /* 0x0000000a00057c82 */ /* 0x000fd00008000000 */
.L_x_96:
[----:B------:R-:W-:Y:S02]  /*4930*/  UIADD3 UR12, UPT, UPT, UR12, 0x1, URZ ;  /* 0x000000010c0c7890 */ /* 0x000fe4000fffe0ff */
[----:B--2---:R-:W-:Y:S02]  /*4940*/  ULEA UR6, UR5, UR13, 0x3 ;  /* 0x0000000d05067291 */ /* 0x004fe4000f8e18ff */
[----:B------:R-:W-:Y:S01]  /*4950*/  UISETP.NE.AND UP3, UPT, UR12, URZ, UPT ;  /* 0x000000ff0c00728c */ /* 0x000fe2000bf65270 */
[----:B---3--:R-:W-:Y:S10]  /*4960*/  @P2 BRA `(.L_x_94) ;  /* 0x00000000000c2947 */ /* 0x008ff40003800000 */
[----:B-1----:R-:W-:Y:S04]  /*4970*/  SHF.L.U32 R2, R8, 0x1f, RZ ;  /* 0x0000001f08027819 */ /* 0x002fe800000006ff */
[----:B------:R-:W1:Y:S02]  /*4980*/  SYNCS.PHASECHK.TRANS64.TRYWAIT P0, [UR6], R2 ;  /* 0x00000002ff0075a7 */ /* 0x000e640008001106 */
[----:B-1----:R-:W-:Y:S05]  /*4990*/  @!P0 BRA `(.L_x_95) ;  /* 0x0000004800988947 */ /* 0x002fea0003800000 */
.L_x_94:
[----:B------:R-:W-:Y:S01]  /*49a0*/  UISETP.NE.AND UP0, UPT, UR11, 0x1, UPT ;  /* 0x000000010b00788c */ /* 0x000fe2000bf05270 */
[----:B------:R-:W-:Y:S01]  /*49b0*/  PLOP3.LUT P2, PT, PT, PT, PT, 0x80, 0x8 ;  /* 0x000000000008781c */ /* 0x000fe20003f4f070 */
[----:B------:R-:W-:Y:S02]  /*49c0*/  UIADD3 UR4, UPT, UPT, UR5, 0x1, URZ ;  /* 0x0000000105047890 */ /* 0x000fe4000fffe0ff */
[----:B------:R-:W-:Y:S02]  /*49d0*/  ULEA UR8, UR5, UR17, 0x7 ;  /* 0x0000001105087291 */ /* 0x000fe4000f8e38ff */
[----:B------:R-:W-:Y:S01]  /*49e0*/  UISETP.NE.AND UP1, UPT, UR4, 0x22, UPT ;  /* 0x000000220400788c */ /* 0x000fe2000bf25270 */
[----:B------:R-:W-:Y:S01]  /*49f0*/  PLOP3.LUT P0, PT, PT, PT, UP0, 0x80, 0x8 ;  /* 0x000000000008781c */ /* 0x000fe20003f0f008 */
[----:B------:R-:W-:Y:S02]  /*4a00*/  UIADD3 UR11, UPT, UPT, UR11, -0x1, URZ ;  /* 0xffffffff0b0b7890 */ /* 0x000fe4000fffe0ff */
[----:B------:R-:W-:Y:S02]  /*4a10*/  USEL UR7, URZ, 0x1, UP1 ;  /* 0x00000001ff077887 */ /* 0x000fe40008800000 */
[----:B------:R-:W-:Y:S01]  /*4a20*/  USEL UR10, UR4, URZ, UP1 ;  /* 0x000000ff040a7287 */ /* 0x000fe20008800000 */
[----:B------:R-:W-:Y:S03]  /*4a30*/  UMOV UR9, 0xc0004010 ;  /* 0xc000401000097882 */ /* 0x000fe60000000000 */
[----:B------:R-:W-:Y:S01]  /*4a40*/  @UP0 ULEA UR4, UR10, UR13, 0x3 ;  /* 0x0000000d0a040291 */ /* 0x000fe2000f8e18ff */
[----:B------:R-:W-:Y:S01]  /*4a50*/  LOP3.LUT R8, R8, UR7, RZ, 0x3c, !PT ;  /* 0x0000000708087c12 */ /* 0x000fe2000f8e3cff */
[----:B------:R-:W-:Y:S03]  /*4a60*/  UMOV UR7, 0xc0004010 ;  /* 0xc000401000077882 */ /* 0x000fe60000000000 */
[----:B-1----:R-:W-:Y:S04]  /*4a70*/  @P0 SHF.L.U32 R0, R8, 0x1f, RZ ;  /* 0x0000001f08000819 */ /* 0x002fe800000006ff */
[----:B------:R2:W3:Y:S01]  /*4a80*/  @P0 SYNCS.PHASECHK.TRANS64.TRYWAIT P2, [UR4], R0 ;  /* 0x00000000ff0005a7 */ /* 0x0004e20008041104 */
[----:B------:R-:W-:Y:S02]  /*4a90*/  UIADD3 UR4, UPT, UPT, UR6, 0x110, URZ ;  /* 0x0000011006047890 */ /* 0x000fe4000fffe0ff */
[----:B------:R-:W-:Y:S03]  /*4aa0*/  ULEA UR6, UR5, UR16, 0x8 ;  /* 0x0000001005067291 */ /* 0x000fe6000f8e40ff */
[----:B------:R-:W-:Y:S06]  /*4ab0*/  UMOV UR5, UR10 ;  /* 0x0000000a00057c82 */ /* 0x000fec0008000000 */
[----:B------:R2:W-:Y:S01]  /*4ac0*/  UTCIMMA gdesc[UR6], gdesc[UR8], tmem[UR14], tmem[UR20], idesc[UR21], UP2 ;  /* 0x00ff1408060075ea */ /* 0x0005e2000900010e */
[----:B------:R-:W-:Y:S01]  /*4ad0*/  UPLOP3.LUT UP2, UPT, UPT, UPT, UPT, 0x80, 0x8 ;  /* 0x000000000008789c */ /* 0x000fe20003f4f070 */
[----:B------:R2:W-:Y:S01]  /*4ae0*/  UTCBAR.MULTICAST [UR4], URZ, UR15 ;  /* 0x000000ff040073e9 */ /* 0x0005e2000800080f */
[----:B------:R-:W-:Y:S09]  /*4af0*/  BRA.U UP3, `(.L_x_96) ;  /* 0xfffffffd038c7547 */ /* 0x000ff2000b83ffff */
.L_x_93:
[----:B--2---:R-:W-:Y:S01]  /*4b00*/  UIADD3 UR4, UPT, UPT, UR19, 0x1, URZ ;  /* 0x0000000113047890 */ /* 0x004fe2000fffe0ff */
[C---:B------:R-:W-:Y:S01]  /*4b10*/  ISETP.NE.AND P0, PT, R10.reuse, 0x2, PT ;  /* 0x000000020a00780c */ /* 0x040fe20003f05270 */
[----:B------:R-:W-:Y:S02]  /*4b20*/  UIADD3 UR5, UPT, UPT, UR18, 0x260, URZ ;  /* 0x0000026012057890 */ /* 0x000fe4000fffe0ff */
[----:B------:R-:W-:Y:S01]  /*4b30*/  UISETP.NE.AND UP0, UPT, UR4, 0x4, UPT ;  /* 0x000000040400788c */ /* 0x000fe2000bf05270 */
[----:B-1----:R-:W-:Y:S02]  /*4b40*/  SEL R0, RZ, 0x1, P0 ;  /* 0x00000001ff007807 */ /* 0x002fe40000000000 */
[----:B------:R-:W-:Y:S01]  /*4b50*/  SEL R10, R10, RZ, P0 ;  /* 0x000000ff0a0a7207 */ /* 0x000fe20000000000 */
[----:B------:R-:W-:Y:S01]  /*4b60*/  USEL UR6, URZ, 0x1, UP0 ;  /* 0x00000001ff067887 */ /* 0x000fe20008000000 */
[----:B------:R-:W-:Y:S01]  /*4b70*/  LOP3.LUT R9, R9, R0, RZ, 0x3c, !PT ;  /* 0x0000000009097212 */ /* 0x000fe200078e3cff */
[----:B------:R-:W-:Y:S01]  /*4b80*/  USEL UR19, UR4, URZ, UP0 ;  /* 0x000000ff04137287 */ /* 0x000fe20008000000 */
[----:B------:R1:W-:Y:S03]  /*4b90*/  UTCBAR [UR5], URZ ;  /* 0x000000ff050073e9 */ /* 0x0003e600080000ff */
[----:B------:R-:W-:Y:S01]  /*4ba0*/  LOP3.LUT R11, R11, UR6, RZ, 0x3c, !PT ;  /* 0x000000060b0b7c12 */ /* 0x000fe2000f8e3cff */
[----:B------:R-:W-:Y:S07]  /*4bb0*/  @P1 BRA `(.L_x_97) ;  /* 0xfffffff800dc1947 */ /* 0x000fee000383ffff */
[----:B------:R-:W2:Y:S01]  /*4bc0*/  S2UR UR8, SR_CgaCtaId ;  /* 0x00000000000879c3 */ /* 0x000ea20000008800 */
[----:B------:R-:W-:Y:S01]  /*4bd0*/  ELECT P0, URZ, PT ;  /* 0x0000000000ff782f */ /* 0x000fe20003800000 */
[----:B------:R-:W-:Y:S01]  /*4be0*/  IMAD.MOV.U32 R0, RZ, RZ, 0x1 ;  /* 0x00000001ff007424 */ /* 0x000fe200078e00ff */
[----:B------:R-:W-:Y:S01]  /*4bf0*/  UIADD3 UR13, UPT, UPT, UR13, 0x280, URZ ;  /* 0x000002800d0d7890 */ /* 0x000fe2000fffe0ff */
[----:B------:R-:W-:Y:S01]  /*4c00*/  SHF.L.U32 R2, R11, 0x1f, RZ ;  /* 0x0000001f0b027819 */ /* 0x000fe200000006ff */
[----:B------:R-:W-:-:S03]  /*4c10*/  UMOV UR4, 0x40 ;  /* 0x0000004000047882 */ /* 0x000fc60000000000 */
[----:B------:R-:W-:Y:S01]  /*4c20*/  UVIRTCOUNT.DEALLOC.SMPOOL 0x80 ;  /* 0x000000800000784c */ /* 0x000fe20000000000 */
[----:B--2---:R-:W-:Y:S02]  /*4c30*/  ULEA UR8, UR8, UR4, 0x18 ;  /* 0x0000000408087291 */ /* 0x004fe4000f8ec0ff */
[----:B------:R-:W-:-:S07]  /*4c40*/  ULEA UR4, UR19, UR13, 0x3 ;  /* 0x0000000d13047291 */ /* 0x000fce000f8e18ff */
[----:B------:R2:W-:Y:S02]  /*4c50*/  @P0 STS.U8 [UR8+0x1c], R0 ;  /* 0x00001c00ff000988 */ /* 0x0005e40008000008 */
[----:B------:R-:W4:Y:S02]  /*4c60*/  SYNCS.PHASECHK.TRANS64.TRYWAIT P0, [UR4], R2 ;  /* 0x00000002ff0075a7 */ /* 0x000f240008001104 */
[----:B--2-4-:R-:W-:Y:S05]  /*4c70*/  @!P0 BRA `(.L_x_98) ;  /* 0x0000004400f88947 */ /* 0x014fea0003800000 */
.L_x_213:
[----:B------:R-:W-:-:S04]  /*4c80*/  UIADD3 UR4, UPT, UPT, UR19, 0x1, URZ ;  /* 0x0000000113047890 */ /* 0x000fc8000fffe0ff */
[----:B------:R-:W-:-:S04]  /*4c90*/  UISETP.NE.AND UP0, UPT, UR4, 0x4, UPT ;  /* 0x000000040400788c */ /* 0x000fc8000bf05270 */
[----:B------:R-:W-:Y:S02]  /*4ca0*/  USEL UR6, URZ, 0x1, UP0 ;  /* 0x00000001ff067887 */ /* 0x000fe40008000000 */
[----:B------:R-:W-:-:S04]  /*4cb0*/  USEL UR4, UR4, URZ, UP0 ;  /* 0x000000ff04047287 */ /* 0x000fc80008000000 */
[----:B-1----:R-:W-:Y:S01]  /*4cc0*/  ULEA UR5, UR4, UR13, 0x3 ;  /* 0x0000000d04057291 */ /* 0x002fe2000f8e18ff */
[----:B--2---:R-:W-:-:S04]  /*4cd0*/  LOP3.LUT R2, R11, UR6, RZ, 0x3c, !PT ;  /* 0x000000060b027c12 */ /* 0x004fc8000f8e3cff */
[----:B------:R-:W-:-:S04]  /*4ce0*/  SHF.L.U32 R3, R2, 0x1f, RZ ;  /* 0x0000001f02037819 */ /* 0x000fc800000006ff */
[----:B------:R-:W1:Y:S02]  /*4cf0*/  SYNCS.PHASECHK.TRANS64.TRYWAIT P0, [UR5], R3 ;  /* 0x00000003ff0075a7 */ /* 0x000e640008001105 */
[----:B-1----:R-:W-:Y:S05]  /*4d00*/  @!P0 BRA `(.L_x_99) ;  /* 0x0000004400ec8947 */ /* 0x002fea0003800000 */
.L_x_215:
        /* <DEDUP_REMOVED lines=9> */
.L_x_217:
[----:B------:R-:W-:-:S04]  /*4da0*/  UIADD3 UR4, UPT, UPT, UR4, 0x1, URZ ;  /* 0x0000000104047890 */ /* 0x000fc8000fffe0ff */
[----:B------:R-:W-:-:S04]  /*4db0*/  UISETP.NE.AND UP0, UPT, UR4, 0x4, UPT ;  /* 0x000000040400788c */ /* 0x000fc8000bf05270 */
[----:B------:R-:W-:Y:S02]  /*4dc0*/  USEL UR5, URZ, 0x1, UP0 ;  /* 0x00000001ff057887 */ /* 0x000fe40008000000 */
[----:B------:R-:W-:-:S04]  /*4dd0*/  USEL UR4, UR4, URZ, UP0 ;  /* 0x000000ff04047287 */ /* 0x000fc80008000000 */
[----:B------:R-:W-:Y:S01]  /*4de0*/  ULEA UR4, UR4, UR13, 0x3 ;  /* 0x0000000d04047291 */ /* 0x000fe2000f8e18ff */
[----:B------:R-:W-:-:S04]  /*4df0*/  LOP3.LUT R2, R2, UR5, RZ, 0x3c, !PT ;  /* 0x0000000502027c12 */ /* 0x000fc8000f8e3cff */
[----:B------:R-:W-:-:S04]  /*4e00*/  SHF.L.U32 R2, R2, 0x1f, RZ ;  /* 0x0000001f02027819 */ /* 0x000fc800000006ff */
[----:B------:R-:W2:Y:S02]  /*4e10*/  SYNCS.PHASECHK.TRANS64.TRYWAIT P0, [UR4], R2 ;  /* 0x00000002ff0075a7 */ /* 0x000ea40008001104 */
[----:B--2---:R-:W-:Y:S05]  /*4e20*/  @!P0 BRA `(.L_x_101) ;  /* 0x0000004400d48947 */ /* 0x004fea0003800000 */
.L_x_219:
[----:B------:R-:W-:Y:S01]  /*4e30*/  NOP ;  /* 0x0000000000007918 */ /* 0x000fe20000000000 */
[----:B-1----:R-:W1:Y:S01]  /*4e40*/  LDS R0, [UR8+0x14] ;  /* 0x00001408ff007984 */ /* 0x002e620008000800 */
[----:B------:R-:W-:Y:S01]  /*4e50*/  ULOP3.LUT UR4, UR24, 0xffff, URZ, 0xc0, !UPT ;  /* 0x0000ffff18047892 */ /* 0x000fe2000f8ec0ff */
[----:B------:R-:W-:Y:S01]  /*4e60*/  UMOV UR5, 0xffff ;  /* 0x0000ffff00057882 */ /* 0x000fe20000000000 */
[----:B------:R-:W-:Y:S02]  /*4e70*/  UMOV UR6, 0x1 ;  /* 0x0000000100067882 */ /* 0x000fe40000000000 */
[----:B------:R-:W-:-:S04]  /*4e80*/  USHF.R.U32.HI UR4, URZ, 0x5, UR4 ;  /* 0x00000005ff047899 */ /* 0x000fc80008011604 */
[----:B------:R-:W-:Y:S02]  /*4e90*/  USHF.L.U32 UR5, UR5, UR4, URZ ;  /* 0x0000000405057299 */ /* 0x000fe400080006ff */
[----:B------:R-:W-:-:S04]  /*4ea0*/  USHF.L.U32 UR4, UR6, UR4, URZ ;  /* 0x0000000406047299 */ /* 0x000fc800080006ff */
[----:B-1----:R-:W-:-:S04]  /*4eb0*/  LOP3.LUT R0, R0, UR5, RZ, 0xc0, !PT ;  /* 0x0000000500007c12 */ /* 0x002fc8000f8ec0ff */
[----:B------:R-:W-:-:S13]  /*4ec0*/  ISETP.NE.AND P0, PT, R0, UR5, PT ;  /* 0x0000000500007c0c */ /* 0x000fda000bf05270 */
[----:B------:R-:W-:Y:S05]  /*4ed0*/  @P0 BRA `(.L_x_102) ;  /* 0x0000000000580947 */ /* 0x000fea0003800000 */
[----:B------:R-:W1:Y:S02]  /*4ee0*/  LDS R0, [UR8+0x18] ;  /* 0x00001808ff007984 */ /* 0x000e640008000800 */
[----:B-1----:R-:W-:-:S04]  /*4ef0*/  LOP3.LUT R0, R0, UR4, RZ, 0xc0, !PT ;  /* 0x0000000400007c12 */ /* 0x002fc8000f8ec0ff */
[----:B------:R-:W-:-:S13]  /*4f00*/  ISETP.NE.AND P0, PT, R0, UR4, PT ;  /* 0x0000000400007c0c */ /* 0x000fda000bf05270 */
[----:B------:R-:W-:Y:S05]  /*4f10*/  @P0 BRA `(.L_x_103) ;  /* 0x00000000003c0947 */ /* 0x000fea0003800000 */
[----:B------:R-:W1:Y:S01]  /*4f20*/  S2R R2, SR_LANEID ;  /* 0x0000000000027919 */ /* 0x000e620000000000 */
[----:B------:R-:W-:-:S06]  /*4f30*/  ULOP3.LUT UR5, URZ, UR5, URZ, 0x33, !UPT ;  /* 0x00000005ff057292 */ /* 0x000fcc000f8e33ff */
[----:B------:R-:W-:-:S04]  /*4f40*/  IMAD.U32 R0, RZ, RZ, UR5 ;  /* 0x00000005ff007e24 */ /* 0x000fc8000f8e00ff */
[----:B------:R2:W4:Y:S02]  /*4f50*/  REDUX UR7, R0 ;  /* 0x00000000000773c4 */ /* 0x0005240000000000 */
[----:B------:R1:W-:Y:S01]  /*4f60*/  UTCATOMSWS.AND URZ, UR5 ;  /* 0x0000000500ff79e3 */ /* 0x0003e20008000000 */
[----:B--2---:R-:W-:Y:S01]  /*4f70*/  LOP3.LUT R0, RZ, UR4, RZ, 0x33, !PT ;  /* 0x00000004ff007c12 */ /* 0x004fe2000f8e33ff */
[----:B------:R-:W-:Y:S02]  /*4f80*/  VOTEU.ANY UR4, UPT, PT ;  /* 0x0000000000047886 */ /* 0x000fe400038e0100 */
[----:B------:R-:W-:Y:S02]  /*4f90*/  UFLO.U32 UR4, UR4 ;  /* 0x00000004000472bd */ /* 0x000fe400080e0000 */
[----:B------:R-:W2:Y:S04]  /*4fa0*/  REDUX UR6, R0 ;  /* 0x00000000000673c4 */ /* 0x000ea80000000000 */
[----:B-1----:R-:W-:-:S02]  /*4fb0*/  ISETP.EQ.U32.AND P0, PT, R2, UR4, PT ;  /* 0x0000000402007c0c */ /* 0x002fc4000bf02070 */
[----:B----4-:R-:W-:-:S11]  /*4fc0*/  MOV R2, UR7 ;  /* 0x0000000700027c02 */ /* 0x010fd60008000f00 */
[----:B------:R1:W-:Y:S01]  /*4fd0*/  @P0 ATOMS.AND RZ, [UR8+0x14], R2 ;  /* 0x00001402ffff098c */ /* 0x0003e2000a800008 */
[----:B--2---:R-:W-:-:S05]  /*4fe0*/  IMAD.U32 R0, RZ, RZ, UR6 ;  /* 0x00000006ff007e24 */ /* 0x004fca000f8e00ff */
[----:B------:R1:W-:Y:S01]  /*4ff0*/  @P0 ATOMS.AND RZ, [UR8+0x18], R0 ;  /* 0x00001800ffff098c */ /* 0x0003e2000a800008 */
[----:B------:R-:W-:Y:S05]  /*5000*/  BRA `(.L_x_104) ;  /* 0x0000000000147947 */ /* 0x000fea0003800000 */
.L_x_103:
[----:B------:R-:W-:Y:S02]  /*5010*/  MOV R2, 0x5030 ;  /* 0x0000503000027802 */ /* 0x000fe40000000f00 */
[----:B---3-5:R-:W-:Y:S05]  /*5020*/  CALL.REL.NOINC `($__internal_0_$__cuda_sm10x_tcgen05_guardrail_trap_col_being_dealloced_not_returned_by_alloc) ;  /* 0x0000004400f07944 */ /* 0x028fea0003c00000 */
[----:B------:R-:W-:Y:S05]  /*5030*/  BRA `(.L_x_104) ;  /* 0x0000000000087947 */ /* 0x000fea0003800000 */
.L_x_102:
[----:B------:R-:W-:Y:S02]  /*5040*/  MOV R2, 0x5060 ;  /* 0x0000506000027802 */ /* 0x000fe40000000f00 */
[----:B---3-5:R-:W-:Y:S05]  /*5050*/  CALL.REL.NOINC `($__internal_2_$__cuda_sm10x_tcgen05_guardrail_trap_unallocated_columns_being_dealloced) ;  /* 0x0000004400fc7944 */ /* 0x028fea0003c00000 */
.L_x_104:
[----:B------:R-:W-:Y:S01]  /*5060*/  NOP ;  /* 0x0000000000007918 */ /* 0x000fe20000000000 */
[----:B------:R-:W-:Y:S05]  /*5070*/  EXIT ;  /* 0x000000000000794d */ /* 0x000fea0003800000 */
.L_x_86:
[----:B------:R-:W-:-:S09]  /*5080*/  UISETP.NE.OR UP0, UPT, UR22, 0x3, !UP3 ;  /* 0x000000031600788c */ /* 0x000fd2000df05670 */
[----:B------:R-:W-:Y:S05]  /*5090*/  BRA.U UP0, `(.L_x_105) ;  /* 0x0000000d00087547 */ /* 0x000fea000b800000 */
[----:B------:R-:W1:Y:S01]  /*50a0*/  LDCU UR26, c[0x0][0x370] ;  /* 0x00006e00ff1a77ac */ /* 0x000e620008000800 */
[----:B------:R-:W2:Y:S01]  /*50b0*/  LDC.64 R16, c[0x0][0x348] ;  /* 0x0000d200ff107b82 */ /* 0x000ea20000000a00 */
[----:B------:R-:W-:Y:S02]  /*50c0*/  HFMA2 R13, -RZ, RZ, 0, 0 ;  /* 0x00000000ff0d7431 */ /* 0x000fe400000001ff */
[----:B------:R-:W-:Y:S01]  /*50d0*/  IMAD.MOV.U32 R15, RZ, RZ, 0x1 ;  /* 0x00000001ff0f7424 */ /* 0x000fe200078e00ff */
[----:B------:R-:W1:Y:S01]  /*50e0*/  LDCU.128 UR28, c[0x0][0xb10] ;  /* 0x00016200ff1c77ac */ /* 0x000e620008000c00 */
[----:B------:R-:W-:Y:S01]  /*50f0*/  IMAD.MOV.U32 R14, RZ, RZ, RZ ;  /* 0x000000ffff0e7224 */ /* 0x000fe200078e00ff */
[----:B------:R-:W-:Y:S01]  /*5100*/  MOV R12, 0x2000 ;  /* 0x00002000000c7802 */ /* 0x000fe20000000f00 */
[----:B------:R-:W3:Y:S01]  /*5110*/  LDCU UR25, c[0x0][0x374] ;  /* 0x00006e80ff1977ac */ /* 0x000ee20008000800 */
[----:B------:R-:W4:Y:S01]  /*5120*/  LDC.64 R2, c[0x0][0x888] ;  /* 0x00022200ff027b82 */ /* 0x000f220000000a00 */
[----:B------:R-:W3:Y:S01]  /*5130*/  LDCU UR16, c[0x0][0xb0c] ;  /* 0x00016180ff1077ac */ /* 0x000ee20008000800 */
[----:B------:R-:W2:Y:S06]  /*5140*/  LDCU UR35, c[0x0][0xb20] ;  /* 0x00016400ff2377ac */ /* 0x000eac0008000800 */
[----:B------:R-:W4:Y:S01]  /*5150*/  LDC.64 R4, c[0x0][0x890] ;  /* 0x00022400ff047b82 */ /* 0x000f220000000a00 */
[----:B------:R-:W2:Y:S01]  /*5160*/  LDCU UR4, c[0x0][0xb30] ;  /* 0x00016600ff0477ac */ /* 0x000ea20008000800 */
[----:B------:R-:W-:Y:S01]  /*5170*/  UMOV UR17, 0x400 ;  /* 0x0000040000117882 */ /* 0x000fe20000000000 */
[----:B-1----:R-:W-:-:S02]  /*5180*/  UIMAD.WIDE.U32 UR32, UR26, UR28, URZ ;  /* 0x0000001c1a2072a5 */ /* 0x002fc4000f8e00ff */
[----:B---3--:R-:W-:Y:S02]  /*5190*/  UIMAD.WIDE.U32 UR6, UR25, UR31, URZ ;  /* 0x0000001f190672a5 */ /* 0x008fe4000f8e00ff */
[----:B------:R-:W-:Y:S02]  /*51a0*/  ULEA UR17, UR48, UR17, 0x18 ;  /* 0x0000001130117291 */ /* 0x000fe4000f8ec0ff */
[----:B------:R-:W-:Y:S02]  /*51b0*/  UPLOP3.LUT UP3, UPT, UPT, UPT, UPT, 0x40, 0x4 ;  /* 0x000000000004789c */ /* 0x000fe40003f6e870 */
[----:B------:R-:W-:Y:S01]  /*51c0*/  UIADD3 UR5, UPT, UPT, UR17, 0x220, URZ ;  /* 0x0000022011057890 */ /* 0x000fe2000fffe0ff */
[----:B------:R-:W-:Y:S01]  /*51d0*/  UMOV UR32, UR33 ;  /* 0x0000002100207c82 */ /* 0x000fe20008000000 */
[----:B------:R-:W-:Y:S01]  /*51e0*/  UMOV UR27, UR7 ;  /* 0x00000007001b7c82 */ /* 0x000fe20008000000 */
[----:B------:R-:W-:Y:S02]  /*51f0*/  UISETP.GE.AND UP0, UPT, UR40, 0x1, UPT ;  /* 0x000000012800788c */ /* 0x000fe4000bf06270 */
[----:B------:R-:W-:Y:S01]  /*5200*/  UISETP.NE.AND UP4, UPT, UR40, 0x1, UPT ;  /* 0x000000012800788c */ /* 0x000fe2000bf85270 */
[----:B------:R-:W1:Y:S01]  /*5210*/  LDCU.64 UR14, c[0x0][0xb28] ;  /* 0x00016500ff0e77ac */ /* 0x000e620008000a00 */
[----:B------:R-:W-:-:S02]  /*5220*/  UISETP.NE.AND UP6, UPT, UR16, 0x1, UPT ;  /* 0x000000011000788c */ /* 0x000fc4000bfc5270 */
[----:B------:R-:W-:Y:S02]  /*5230*/  UISETP.NE.AND UP5, UPT, UR30, 0x1, UPT ;  /* 0x000000011e00788c */ /* 0x000fe4000bfa5270 */
[----:B------:R-:W-:Y:S02]  /*5240*/  UPRMT UR48, UR48, 0x654, UR5 ;  /* 0x0000065430307896 */ /* 0x000fe40008000005 */
[----:B------:R-:W-:Y:S02]  /*5250*/  USHF.R.U32.HI UR32, URZ, UR29, UR32 ;  /* 0x0000001dff207299 */ /* 0x000fe40008011620 */
[----:B--2---:R-:W-:Y:S02]  /*5260*/  USHF.R.U32.HI UR27, URZ, UR35, UR27 ;  /* 0x00000023ff1b7299 */ /* 0x004fe4000801161b */
[----:B------:R-:W-:-:S11]  /*5270*/  UISETP.NE.AND UP2, UPT, UR4, 0x1, UPT ;  /* 0x000000010400788c */ /* 0x000fd6000bf45270 */
.L_x_113:
[C---:B------:R-:W-:Y:S02]  /*5280*/  LEA R7, R14.reuse, UR17, 0x3 ;  /* 0x000000110e077c11 */ /* 0x040fe4000f8e18ff */
[----:B------:R-:W-:Y:S02]  /*5290*/  SHF.L.U32 R0, R13, 0x1f, RZ ;  /* 0x0000001f0d007819 */ /* 0x000fe400000006ff */
[----:B------:R-:W-:Y:S02]  /*52a0*/  LEA R8, R14, UR17, 0x4 ;  /* 0x000000110e087c11 */ /* 0x000fe4000f8e20ff */
[----:B--2---:R-:W2:Y:S02]  /*52b0*/  SYNCS.PHASECHK.TRANS64.TRYWAIT P0, [R7+URZ+0x240], R0 ;  /* 0x00024000070075a7 */ /* 0x004ea400080011ff */
[----:B--2---:R-:W-:Y:S05]  /*52c0*/  @!P0 BRA `(.L_x_106) ;  /* 0x0000004000c48947 */ /* 0x004fea0003800000 */
.L_x_220:
[----:B------:R-:W3:Y:S01]  /*52d0*/  LDS.128 R8, [R8+0x2d0] ;  /* 0x0002d00008087984 */ /* 0x000ee20000000c00 */
[----:B------:R-:W-:Y:S01]  /*52e0*/  UISETP.GE.AND UP0, UPT, UR40, 0x1, UPT ;  /* 0x000000012800788c */ /* 0x000fe2000bf06270 */
[----:B------:R-:W-:Y:S01]  /*52f0*/  @!PT LDS RZ, [RZ] ;  /* 0x00000000fffff984 */ /* 0x000fe20000000800 */
[----:B------:R-:W-:Y:S01]  /*5300*/  @!PT LDS RZ, [RZ] ;  /* 0x00000000fffff984 */ /* 0x000fe20000000800 */
[----:B------:R-:W-:Y:S01]  /*5310*/  @!PT LDS RZ, [RZ] ;  /* 0x00000000fffff984 */ /* 0x000fe20000000800 */
[----:B------:R-:W-:Y:S01]  /*5320*/  @!PT LDS RZ, [RZ] ;  /* 0x00000000fffff984 */ /* 0x000fe20000000800 */
[----:B------:R1:W-:Y:S06]  /*5330*/  MEMBAR.ALL.CTA ;  /* 0x0000000000007992 */ /* 0x0003ec0000008000 */
[----:B-1----:R-:W1:Y:S01]  /*5340*/  FENCE.VIEW.ASYNC.S ;  /* 0x00000000000073c6 */ /* 0x002e620000000000 */
[----:B---3--:R-:W-:Y:S11]  /*5350*/  LOP3.LUT P0, RZ, R10, 0x1, RZ, 0xc0, !PT ;  /* 0x000000010aff7812 */ /* 0x008ff6000780c0ff */
[----:B------:R-:W-:Y:S02]  /*5360*/  @!UPT UIADD3 URZ, UPT, UPT, URZ, URZ, URZ ;  /* 0x000000fffffff290 */ /* 0x000fe4000fffe0ff */
[----:B-1----:R-:W-:Y:S01]  /*5370*/  VOTEU.ANY UP1, P0 ;  /* 0x0000000000ff7886 */ /* 0x002fe20000020100 */
[----:B------:R-:W-:Y:S11]  /*5380*/  PLOP3.LUT P0, PT, PT, PT, UP1, 0x80, 0x8 ;  /* 0x000000000008781c */ /* 0x000ff60003f0f018 */
[----:B------:R-:W-:Y:S02]  /*5390*/  @!UPT UIADD3 URZ, UPT, UPT, URZ, URZ, URZ ;  /* 0x000000fffffff290 */ /* 0x000fe4000fffe0ff */
[----:B--2---:R-:W-:Y:S02]  /*53a0*/  @P0 SHF.R.U32.HI R0, RZ, 0x10, R9 ;  /* 0x00000010ff000819 */ /* 0x004fe40000011609 */
[----:B------:R-:W-:Y:S02]  /*53b0*/  @P0 MOV R6, R8 ;  /* 0x0000000800060202 */ /* 0x000fe40000000f00 */
[----:B------:R-:W-:Y:S01]  /*53c0*/  @P0 R2UR UR4, R0 ;  /* 0x00000000000402ca */ /* 0x000fe200000e0000 */
[----:B------:R-:W-:Y:S01]  /*53d0*/  VIADD R0, R7, 0x250 ;  /* 0x0000025007007836 */ /* 0x000fe20000000000 */
[----:B------:R-:W-:Y:S02]  /*53e0*/  @P0 LOP3.LUT R8, R9, 0xffff, RZ, 0xc0, !PT ;  /* 0x0000ffff09080812 */ /* 0x000fe400078ec0ff */
[----:B------:R-:W-:Y:S02]  /*53f0*/  @P0 R2UR UR6, R6 ;  /* 0x00000000060602ca */ /* 0x000fe400000e0000 */
[----:B------:R-:W-:Y:S02]  /*5400*/  PRMT R0, RZ, 0x654, R0 ;  /* 0x00000654ff007816 */ /* 0x000fe40000000000 */
[----:B------:R-:W-:Y:S02]  /*5410*/  @P0 R2UR UR5, R8 ;  /* 0x00000000080502ca */ /* 0x000fe400000e0000 */
[----:B------:R1:W-:Y:S03]  /*5420*/  SYNCS.ARRIVE.TRANS64.RED.A1T0 RZ, [R0+URZ], RZ ;  /* 0x000000ff00ff79a7 */ /* 0x0003e600081004ff */
[----:B------:R-:W-:Y:S04]  /*5430*/  @UP1 UMOV UR24, UR4 ;  /* 0x0000000400181c82 */ /* 0x000fe80008000000 */
[----:B------:R-:W-:Y:S04]  /*5440*/  @UP1 UMOV UR13, UR6 ;  /* 0x00000006000d1c82 */ /* 0x000fe80008000000 */
[----:B------:R-:W-:Y:S01]  /*5450*/  @UP1 UMOV UR7, UR5 ;  /* 0x0000000500071c82 */ /* 0x000fe20008000000 */
[----:B------:R-:W-:Y:S05]  /*5460*/  BRA.U !UP0, `(.L_x_107) ;  /* 0x0000000108a47547 */ /* 0x000fea000b800000 */
[----:B------:R-:W-:Y:S02]  /*5470*/  UIMAD.WIDE.U32 UR10, UR7, UR31, URZ ;  /* 0x0000001f070a72a5 */ /* 0x000fe4000f8e00ff */
[----:B------:R-:W-:Y:S02]  /*5480*/  UIMAD.WIDE.U32 UR18, UR13, UR28, URZ ;  /* 0x0000001c0d1272a5 */ /* 0x000fe4000f8e00ff */
[----:B------:R-:W-:Y:S02]  /*5490*/  USEL UR4, UR25, UR27, !UP5 ;  /* 0x0000001b19047287 */ /* 0x000fe4000e800000 */
[----:B------:R-:W-:Y:S02]  /*54a0*/  USEL UR8, UR26, UR32, !UP6 ;  /* 0x000000201a087287 */ /* 0x000fe4000f000000 */
[----:B------:R-:W-:Y:S02]  /*54b0*/  UIMAD.WIDE.U32 UR20, UR4, UR14, URZ ;  /* 0x0000000e041472a5 */ /* 0x000fe4000f8e00ff */
[----:B------:R-:W-:Y:S01]  /*54c0*/  UIMAD.WIDE.U32 UR22, UR8, UR14, URZ ;  /* 0x0000000e081672a5 */ /* 0x000fe2000f8e00ff */
[----:B------:R-:W-:Y:S02]  /*54d0*/  UMOV UR5, UR11 ;  /* 0x0000000b00057c82 */ /* 0x000fe40008000000 */
[----:B------:R-:W-:Y:S03]  /*54e0*/  USHF.R.U32.HI UR6, URZ, UR35, UR5 ;  /* 0x00000023ff067299 */ /* 0x000fe60008011605 */
[----:B------:R-:W-:Y:S01]  /*54f0*/  UMOV UR5, UR19 ;  /* 0x0000001300057c82 */ /* 0x000fe20008000000 */
[----:B------:R-:W-:Y:S02]  /*5500*/  USEL UR6, UR7, UR6, !UP5 ;  /* 0x0000000607067287 */ /* 0x000fe4000e800000 */
[----:B------:R-:W-:Y:S02]  /*5510*/  USHF.R.U32.HI UR9, URZ, UR29, UR5 ;  /* 0x0000001dff097299 */ /* 0x000fe40008011605 */
[----:B------:R-:W-:Y:S01]  /*5520*/  UIMAD.WIDE.U32 UR10, UR6, UR14, URZ ;  /* 0x0000000e060a72a5 */ /* 0x000fe2000f8e00ff */
[----:B------:R-:W-:Y:S02]  /*5530*/  UMOV UR5, UR21 ;  /* 0x0000001500057c82 */ /* 0x000fe40008000000 */
[----:B------:R-:W-:Y:S03]  /*5540*/  @UP4 USHF.R.U32.HI UR4, URZ, UR15, UR5 ;  /* 0x0000000fff044299 */ /* 0x000fe60008011605 */
[----:B------:R-:W-:Y:S01]  /*5550*/  UMOV UR5, UR23 ;  /* 0x0000001700057c82 */ /* 0x000fe20008000000 */
[----:B------:R-:W-:Y:S02]  /*5560*/  UIMAD UR4, UR40, UR4, URZ ;  /* 0x00000004280472a4 */ /* 0x000fe4000f8e02ff */
[----:B------:R-:W-:Y:S02]  /*5570*/  @UP4 USHF.R.U32.HI UR8, URZ, UR15, UR5 ;  /* 0x0000000fff084299 */ /* 0x000fe40008011605 */
[----:B------:R-:W-:Y:S02]  /*5580*/  USEL UR5, UR13, UR9, !UP6 ;  /* 0x000000090d057287 */ /* 0x000fe4000f000000 */
[----:B------:R-:W-:Y:S02]  /*5590*/  UIMAD UR9, UR40, UR8, URZ ;  /* 0x00000008280972a4 */ /* 0x000fe4000f8e02ff */
[----:B------:R-:W-:Y:S03]  /*55a0*/  UISETP.GE.AND UP0, UPT, UR6, UR4, UPT ;  /* 0x000000040600728c */ /* 0x000fe6000bf06270 */
[----:B------:R-:W-:Y:S01]  /*55b0*/  UMOV UR4, UR11 ;  /* 0x0000000b00047c82 */ /* 0x000fe20008000000 */
[----:B------:R-:W-:Y:S02]  /*55c0*/  UISETP.GE.OR UP0, UPT, UR5, UR9, UP0 ;  /* 0x000000090500728c */ /* 0x000fe40008706670 */
[----:B------:R-:W-:Y:S02]  /*55d0*/  USHF.R.U32.HI UR4, URZ, UR15, UR4 ;  /* 0x0000000fff047299 */ /* 0x000fe40008011604 */
[----:B------:R-:W-:Y:S02]  /*55e0*/  UIMAD.WIDE.U32 UR10, UR5, UR14, URZ ;  /* 0x0000000e050a72a5 */ /* 0x000fe4000f8e00ff */
[----:B------:R-:W-:Y:S04]  /*55f0*/  USEL UR12, UR6, UR4, !UP4 ;  /* 0x00000004060c7287 */ /* 0x000fe8000e000000 */
[----:B------:R-:W-:Y:S01]  /*5600*/  UIADD3 UR9, UPT, UPT, -UR12, URZ, URZ ;  /* 0x000000ff0c097290 */ /* 0x000fe2000fffe1ff */
[----:B------:R-:W-:Y:S02]  /*5610*/  @!UP0 UMOV UR4, UR11 ;  /* 0x0000000b00048c82 */ /* 0x000fe40008000000 */
[----:B------:R-:W-:Y:S02]  /*5620*/  @!UP0 USHF.R.U32.HI UR4, URZ, UR15, UR4 ;  /* 0x0000000fff048299 */ /* 0x000fe40008011604 */
[----:B------:R-:W-:Y:S02]  /*5630*/  UIMAD UR9, UR40, UR9, UR6 ;  /* 0x00000009280972a4 */ /* 0x000fe4000f8e0206 */
[----:B------:R-:W-:Y:S04]  /*5640*/  @!UP0 USEL UR4, UR5, UR4, !UP4 ;  /* 0x0000000405048287 */ /* 0x000fe8000e000000 */
[----:B------:R-:W-:Y:S02]  /*5650*/  @!UP0 UIMAD UR9, UR8, UR9, UR4 ;  /* 0x00000009080982a4 */ /* 0x000fe4000f8e0204 */
[----:B------:R-:W-:Y:S02]  /*5660*/  @!UP0 UIADD3 UR10, UPT, UPT, UR12, -UR4, URZ ;  /* 0x800000040c0a8290 */ /* 0x000fe4000fffe0ff */
[----:B------:R-:W-:Y:S02]  /*5670*/  UIADD3 UR4, UPT, UPT, -UR5, URZ, URZ ;  /* 0x000000ff05047290 */ /* 0x000fe4000fffe1ff */
[----:B------:R-:W-:Y:S02]  /*5680*/  UIADD3 UR8, UPT, UPT, -UR6, URZ, URZ ;  /* 0x000000ff06087290 */ /* 0x000fe4000fffe1ff */
[----:B------:R-:W-:Y:S02]  /*5690*/  @!UP0 UIMAD UR6, UR10, UR40, UR5 ;  /* 0x000000280a0682a4 */ /* 0x000fe4000f8e0205 */
[----:B------:R-:W-:Y:S02]  /*56a0*/  UIMAD UR13, UR16, UR4, UR13 ;  /* 0x00000004100d72a4 */ /* 0x000fe4000f8e020d */
[----:B------:R-:W-:Y:S01]  /*56b0*/  UIMAD UR7, UR30, UR8, UR7 ;  /* 0x000000081e0772a4 */ /* 0x000fe2000f8e0207 */
[----:B------:R-:W-:Y:S02]  /*56c0*/  @!UP0 UMOV UR5, UR9 ;  /* 0x0000000900058c82 */ /* 0x000fe40008000000 */
[----:B------:R-:W-:Y:S02]  /*56d0*/  UIMAD UR13, UR5, UR16, UR13 ;  /* 0x00000010050d72a4 */ /* 0x000fe4000f8e020d */
[----:B------:R-:W-:Y:S11]  /*56e0*/  UIMAD UR7, UR6, UR30, UR7 ;  /* 0x0000001e060772a4 */ /* 0x000ff6000f8e0207 */
[----:B------:R-:W-:Y:S01]  /*56f0*/  @!UPT UIADD3 URZ, UPT, UPT, URZ, URZ, URZ ;  /* 0x000000fffffff290 */ /* 0x000fe2000fffe0ff */
.L_x_107:
[----:B------:R-:W2:Y:S01]  /*5700*/  @!UP2 LDCU.128 UR20, c[0x0][0xb10] ;  /* 0x00016200ff14a7ac */ /* 0x000ea20008000c00 */
[C---:B----4-:R-:W-:Y:S02]  /*5710*/  ISETP.NE.U32.AND P1, PT, R4.reuse, RZ, PT ;  /* 0x000000ff0400720c */ /* 0x050fe40003f25070 */
[----:B------:R-:W-:Y:S02]  /*5720*/  ISETP.NE.U32.AND P0, PT, R4, RZ, PT ;  /* 0x000000ff0400720c */ /* 0x000fe40003f05070 */
[C---:B------:R-:W-:Y:S02]  /*5730*/  ISETP.NE.AND.EX P1, PT, R5.reuse, RZ, PT, P1 ;  /* 0x000000ff0500720c */ /* 0x040fe40003f25310 */
[----:B------:R-:W-:Y:S01]  /*5740*/  ISETP.NE.AND.EX P0, PT, R5, RZ, PT, P0 ;  /* 0x000000ff0500720c */ /* 0x000fe20003f05300 */
[----:B------:R-:W3:Y:S01]  /*5750*/  @!UP2 LDCU UR5, c[0x0][0xb0c] ;  /* 0x00016180ff05a7ac */ /* 0x000ee20008000800 */
[----:B------:R-:W-:Y:S01]  /*5760*/  SHF.L.U32 R6, R15, 0x1f, RZ ;  /* 0x0000001f0f067819 */ /* 0x000fe200000006ff */
[----:B--2---:R-:W-:Y:S07]  /*5770*/  UIMAD.WIDE.U32 UR8, UR13, UR20, URZ ;  /* 0x000000140d0872a5 */ /* 0x004fee000f8e00ff */
[----:B------:R-:W-:Y:S01]  /*5780*/  @!UP2 UMOV UR4, UR9 ;  /* 0x000000090004ac82 */ /* 0x000fe20008000000 */
[----:B---3--:R-:W-:Y:S02]  /*5790*/  @!UP2 UISETP.NE.AND UP0, UPT, UR5, 0x1, UPT ;  /* 0x000000010500a88c */ /* 0x008fe4000bf05270 */
[----:B------:R-:W-:Y:S02]  /*57a0*/  @!UP2 USHF.R.U32.HI UR4, URZ, UR21, UR4 ;  /* 0x00000015ff04a299 */ /* 0x000fe40008011604 */
[----:B------:R-:W-:Y:S02]  /*57b0*/  UIMAD.WIDE.U32 UR8, UR7, UR23, URZ ;  /* 0x00000017070872a5 */ /* 0x000fe4000f8e00ff */
[----:B------:R-:W-:Y:S02]  /*57c0*/  @!UP2 USEL UR10, UR13, UR4, !UP0 ;  /* 0x000000040d0aa287 */ /* 0x000fe4000c000000 */
[----:B------:R-:W-:Y:S03]  /*57d0*/  @!UP2 UISETP.NE.AND UP0, UPT, UR22, 0x1, UPT ;  /* 0x000000011600a88c */ /* 0x000fe6000bf05270 */
[----:B------:R-:W-:Y:S02]  /*57e0*/  @!UP2 UMOV UR6, UR9 ;  /* 0x000000090006ac82 */ /* 0x000fe40008000000 */
[----:B------:R-:W2:Y:S02]  /*57f0*/  @!UP2 LDCU UR4, c[0x0][0xb20] ;  /* 0x00016400ff04a7ac */ /* 0x000ea40008000800 */
[----:B--2---:R-:W-:Y:S04]  /*5800*/  @!UP2 USHF.R.U32.HI UR6, URZ, UR4, UR6 ;  /* 0x00000004ff06a299 */ /* 0x004fe80008011606 */
[----:B------:R-:W-:Y:S04]  /*5810*/  @!UP2 USEL UR6, UR7, UR6, !UP0 ;  /* 0x000000060706a287 */ /* 0x000fe8000c000000 */
[----:B------:R-:W-:Y:S02]  /*5820*/  @!UP2 UIADD3 UR4, UPT, UPT, -UR10, UR6, URZ ;  /* 0x000000060a04a290 */ /* 0x000fe4000fffe1ff */
[----:B------:R-:W-:Y:S02]  /*5830*/  @!UP2 UIADD3 UR6, UPT, UPT, UR10, -UR6, URZ ;  /* 0x800000060a06a290 */ /* 0x000fe4000fffe0ff */
[----:B------:R-:W-:Y:S02]  /*5840*/  @!UP2 UIMAD UR13, UR4, UR5, UR13 ;  /* 0x00000005040da2a4 */ /* 0x000fe4000f8e020d */
[----:B------:R-:W-:Y:S01]  /*5850*/  @!UP2 UIMAD UR7, UR6, UR22, UR7 ;  /* 0x000000160607a2a4 */ /* 0x000fe2000f8e0207 */
[----:B------:R-:W-:Y:S11]  /*5860*/  BRA.U UP3, `(.L_x_108) ;  /* 0x0000000103107547 */ /* 0x000ff6000b800000 */
[----:B------:R-:W-:Y:S04]  /*5870*/  MOV R7, UR34 ;  /* 0x0000002200077c02 */ /* 0x000fe80008000f00 */
[----:B------:R-:W-:Y:S04]  /*5880*/  SHF.L.U32 R7, R7, 0x1f, RZ ;  /* 0x0000001f07077819 */ /* 0x000fe800000006ff */
[----:B------:R-:W2:Y:S02]  /*5890*/  SYNCS.PHASECHK.TRANS64.TRYWAIT P2, [UR17+0x238], R7 ;  /* 0x00023807ff0075a7 */ /* 0x000ea40008041111 */
[----:B--2---:R-:W-:Y:S05]  /*58a0*/  @!P2 BRA `(.L_x_109) ;  /* 0x0000003c0060a947 */ /* 0x004fea0003800000 */
.L_x_108:
[----:B------:R-:W-:Y:S05]  /*58b0*/  @!P1 BRA `(.L_x_110) ;  /* 0x0000000000309947 */ /* 0x000fea0003800000 */
[----:B------:R-:W-:Y:S01]  /*58c0*/  ISETP.NE.U32.AND P1, PT, R2, RZ, PT ;  /* 0x000000ff0200720c */ /* 0x000fe20003f25070 */
[----:B------:R-:W2:Y:S01]  /*58d0*/  LDCU.64 UR4, c[0x0][0x358] ;  /* 0x00006b00ff0477ac */ /* 0x000ea20008000a00 */
[----:B------:R-:W-:Y:S02]  /*58e0*/  IMAD.MOV.U32 R147, RZ, RZ, 0x1 ;  /* 0x00000001ff937424 */ /* 0x000fe400078e00ff */
[----:B------:R-:W-:Y:S11]  /*58f0*/  ISETP.NE.AND.EX P1, PT, R3, RZ, PT, P1 ;  /* 0x000000ff0300720c */ /* 0x000ff60003f25310 */
[----:B------:R-:W-:Y:S02]  /*5900*/  @!UPT UIADD3 URZ, UPT, UPT, URZ, URZ, URZ ;  /* 0x000000fffffff290 */ /* 0x000fe4000fffe0ff */
[----:B------:R-:W3:Y:S01]  /*5910*/  @P1 LDC.64 R8, c[0x0][0x888] ;  /* 0x00022200ff081b82 */ /* 0x000ee20000000a00 */
[----:B-1----:R-:W-:Y:S04]  /*5920*/  @P1 IMAD R0, R4, UR36, RZ ;  /* 0x0000002404001c24 */ /* 0x002fe8000f8e02ff */
[----:B---3--:R-:W-:Y:S04]  /*5930*/  @P1 IMAD.WIDE R8, R0, 0x4, R8 ;  /* 0x0000000400081825 */ /* 0x008fe800078e0208 */
[----:B------:R-:W-:Y:S01]  /*5940*/  HFMA2 R0, -RZ, RZ, 0, 5.9604644775390625e-08 ;  /* 0x00000001ff007431 */ /* 0x000fe200000001ff */
[----:B--2--5:R2:W5:Y:S04]  /*5950*/  @P1 LDG.E R71, desc[UR4][R8.64] ;  /* 0x0000000408471981 */ /* 0x024568000c1e1900 */
[----:B------:R-:W-:Y:S01]  /*5960*/  @!P1 PRMT R147, R0, 0x7610, R147 ;  /* 0x0000761000939816 */ /* 0x000fe20000000093 */
[----:B--2---:R-:W3:Y:S06]  /*5970*/  @!P1 LDC R71, c[0x0][0x880] ;  /* 0x00022000ff479b82 */ /* 0x004eec0000000800 */
.L_x_110:
[----:B---3-5:R-:W-:Y:S01]  /*5980*/  @!P0 ISETP.EQ.AND P1, PT, R71, RZ, PT ;  /* 0x000000ff4700820c */ /* 0x028fe20003f22270 */
[----:B------:R-:W-:Y:S01]  /*5990*/  @!UPT UIADD3 URZ, UPT, UPT, URZ, URZ, URZ ;  /* 0x000000fffffff290 */ /* 0x000fe2000fffe0ff */
[----:B------:R-:W-:Y:S11]  /*59a0*/  @!P0 BRA `(.L_x_111) ;  /* 0x0000000000188947 */ /* 0x000ff60003800000 */
[----:B------:R-:W-:Y:S02]  /*59b0*/  LOP3.LUT P0, RZ, R147, 0xff, RZ, 0xc0, !PT ;  /* 0x000000ff93ff7812 */ /* 0x000fe4000780c0ff */
[----:B------:R-:W-:Y:S04]  /*59c0*/  ISETP.NE.U32.AND P1, PT, R2, RZ, PT ;  /* 0x000000ff0200720c */ /* 0x000fe80003f25070 */
[----:B------:R-:W-:Y:S04]  /*59d0*/  ISETP.NE.AND.EX P1, PT, R3, RZ, PT, P1 ;  /* 0x000000ff0300720c */ /* 0x000fe80003f25310 */
[----:B------:R-:W-:Y:S03]  /*59e0*/  PLOP3.LUT P1, PT, P1, PT, PT, 0x8, 0x80 ;  /* 0x000000000080781c */ /* 0x000fe60000f2e170 */
[----:B------:R-:W-:Y:S11]  /*59f0*/  @P0 ISETP.EQ.AND P1, PT, R71, RZ, PT ;  /* 0x000000ff4700020c */ /* 0x000ff60003f22270 */
[----:B------:R-:W-:Y:S02]  /*5a00*/  @!UPT UIADD3 URZ, UPT, UPT, URZ, URZ, URZ ;  /* 0x000000fffffff290 */ /* 0x000fe4000fffe0ff */
.L_x_111:
[----:B------:R-:W2:Y:S01]  /*5a10*/  SYNCS.PHASECHK.TRANS64.TRYWAIT P0, [UR17+0x228], R6 ;  /* 0x00022806ff0075a7 */ /* 0x000ea20008001111 */
[----:B------:R-:W-:Y:S02]  /*5a20*/  ELECT P2, URZ, PT ;  /* 0x0000000000ff782f */ /* 0x000fe40003840000 */
[----:B------:R-:W-:Y:S01]  /*5a30*/  IADD3 R14, PT, PT, R14, 0x1, RZ ;  /* 0x000000010e0e7810 */ /* 0x000fe20007ffe0ff */
[----:B--2---:R-:W-:Y:S10]  /*5a40*/  @!P0 BRA `(.L_x_112) ;  /* 0x0000003c00108947 */ /* 0x004ff40003800000 */
.L_x_223:
[----:B------:R-:W-:Y:S01]  /*5a50*/  PLOP3.LUT P1, PT, P1, P2, PT, 0xf2, 0x2f ;  /* 0x00000000002f781c */ /* 0x000fe20000f25e72 */
[----:B------:R-:W-:Y:S01]  /*5a60*/  UMOV UR18, 0x0 ;  /* 0x0000000000127882 */ /* 0x000fe20000000000 */
[----:B------:R-:W-:Y:S01]  /*5a70*/  UMOV UR19, 0x10000000 ;  /* 0x1000000000137882 */ /* 0x000fe20000000000 */
[----:B------:R-:W-:Y:S01]  /*5a80*/  UMOV UR12, UR36 ;  /* 0x00000024000c7c82 */ /* 0x000fe20008000000 */
[----:B------:R-:W-:Y:S01]  /*5a90*/  LOP3.LUT R15, R15, 0x1, RZ, 0x3c, !PT ;  /* 0x000000010f0f7812 */ /* 0x000fe200078e3cff */
[----:B------:R-:W-:Y:S01]  /*5aa0*/  UPLOP3.LUT UP3, UPT, UPT, UPT, UPT, 0x80, 0x8 ;  /* 0x000000000008789c */ /* 0x000fe20003f6f070 */
[----:B------:R-:W-:Y:S07]  /*5ab0*/  UMOV UR36, UR24 ;  /* 0x0000001800247c82 */ /* 0x000fee0008000000 */
[----:B-1----:R-:W-:Y:S01]  /*5ac0*/  @!P1 IADD3 R6, P0, PT, R16, 0x580, RZ ;  /* 0x0000058010069810 */ /* 0x002fe20007f1e0ff */
[----:B------:R-:W-:Y:S03]  /*5ad0*/  VOTEU.ALL UP0, P1 ;  /* 0x0000000000ff7886 */ /* 0x000fe60000800000 */
[----:B------:R-:W-:Y:S01]  /*5ae0*/  @!P1 R2UR UR5, R6 ;  /* 0x00000000060592ca */ /* 0x000fe200000e0000 */
[----:B------:R-:W-:Y:S01]  /*5af0*/  @!P1 IMAD.X R0, RZ, RZ, R17, P0 ;  /* 0x000000ffff009224 */ /* 0x000fe200000e0611 */
[----:B------:R-:W-:Y:S01]  /*5b00*/  @!UP0 USHF.L.U32 UR10, UR45, 0x6, URZ ;  /* 0x000000062d0a8899 */ /* 0x000fe200080006ff */
[----:B------:R-:W-:Y:S01]  /*5b10*/  ISETP.NE.AND P0, PT, R14, 0x2, PT ;  /* 0x000000020e00780c */ /* 0x000fe20003f05270 */
[----:B------:R-:W-:Y:S02]  /*5b20*/  @!UP0 USHF.L.U32 UR11, UR46, 0x7, URZ ;  /* 0x000000072e0b8899 */ /* 0x000fe400080006ff */
[----:B------:R-:W-:Y:S01]  /*5b30*/  @!P1 R2UR UR4, R0 ;  /* 0x00000000000492ca */ /* 0x000fe200000e0000 */
[----:B------:R-:W-:Y:S01]  /*5b40*/  @!UP0 UIADD3 UR8, UPT, UPT, UR17, 0x400, URZ ;  /* 0x0000040011088890 */ /* 0x000fe2000fffe0ff */
[----:B------:R-:W-:Y:S01]  /*5b50*/  SEL R0, RZ, 0x1, P0 ;  /* 0x00000001ff007807 */ /* 0x000fe20000000000 */
[----:B------:R-:W-:Y:S01]  /*5b60*/  @!UP0 UIADD3 UR9, UPT, UPT, UR17, 0x220, URZ ;  /* 0x0000022011098890 */ /* 0x000fe2000fffe0ff */
[----:B------:R-:W-:Y:S01]  /*5b70*/  SEL R14, R14, RZ, P0 ;  /* 0x000000ff0e0e7207 */ /* 0x000fe20000000000 */
[----:B------:R-:W-:Y:S01]  /*5b80*/  VOTEU.ALL UP0, P1 ;  /* 0x0000000000ff7886 */ /* 0x000fe20000800000 */
[----:B------:R-:W-:Y:S01]  /*5b90*/  LOP3.LUT R13, R13, R0, RZ, 0x3c, !PT ;  /* 0x000000000d0d7212 */ /* 0x000fe200078e3cff */
[----:B------:R-:W-:Y:S01]  /*5ba0*/  IMAD.U32 R6, RZ, RZ, UR5 ;  /* 0x00000005ff067e24 */ /* 0x000fe2000f8e00ff */
[----:B------:R-:W-:Y:S02]  /*5bb0*/  UIADD3 UR45, UPT, UPT, UR7, UR57, URZ ;  /* 0x00000039072d7290 */ /* 0x000fe4000fffe0ff */
[----:B------:R-:W-:Y:S03]  /*5bc0*/  UIADD3 UR46, UPT, UPT, UR13, UR60, URZ ;  /* 0x0000003c0d2e7290 */ /* 0x000fe6000fffe0ff */
[----:B------:R-:W-:Y:S01]  /*5bd0*/  IMAD.U32 R7, RZ, RZ, UR4 ;  /* 0x00000004ff077e24 */ /* 0x000fe2000f8e00ff */
[----:B------:R-:W-:Y:S04]  /*5be0*/  @!P1 R2UR UR4, R6 ;  /* 0x00000000060492ca */ /* 0x000fe800000e0000 */
[----:B------:R-:W-:Y:S11]  /*5bf0*/  @!P1 R2UR UR5, R7 ;  /* 0x00000000070592ca */ /* 0x000ff600000e0000 */
[----:B------:R-:W-:Y:S02]  /*5c00*/  @!UPT UIADD3 URZ, UPT, UPT, URZ, URZ, URZ ;  /* 0x000000fffffff290 */ /* 0x000fe4000fffe0ff */
[----:B------:R2:W-:Y:S01]  /*5c10*/  @!UP0 UTMALDG.3D [UR8], [UR4], desc[UR18] ;  /* 0x00001208040085b4 */ /* 0x0005e20008011000 */
[----:B------:R2:W-:Y:S01]  /*5c20*/  @!P1 SYNCS.ARRIVE.TRANS64.RED.A0TR RZ, [UR17+0x220], R12 ;  /* 0x0002200cffff99a7 */ /* 0x0005e20008300411 */
[----:B------:R-:W-:Y:S01]  /*5c30*/  SYNCS.ARRIVE.TRANS64.RED.A1T0 RZ, [UR48], RZ ;  /* 0x000000ffffff79a7 */ /* 0x000fe20008100430 */
[----:B------:R-:W-:Y:S05]  /*5c40*/  BRA.U UP1, `(.L_x_113) ;  /* 0xfffffff5018c7547 */ /* 0x000fea000b83ffff */
[----:B------:R-:W-:Y:S07]  /*5c50*/  MOV R0, UR17 ;  /* 0x0000001100007c02 */ /* 0x000fee0008000f00 */
.L_x_114:
[----:B-1----:R-:W-:-:S04]  /*5c60*/  SHF.L.U32 R2, R15, 0x1f, RZ ;  /* 0x0000001f0f027819 */ /* 0x002fc800000006ff */
[----:B------:R1:W3:Y:S03]  /*5c70*/  SYNCS.PHASECHK.TRANS64.TRYWAIT P0, [R0+URZ+0x228], R2 ;  /* 0x00022802000075a7 */ /* 0x0002e600080011ff */
[----:B---3--:R-:W-:Y:S05]  /*5c80*/  @!P0 NANOSLEEP.SYNCS 0x989680 ;  /* 0x009896800000895d */ /* 0x008fea0003900000 */
[----:B------:R-:W3:Y:S02]  /*5c90*/  @!P0 SYNCS.PHASECHK.TRANS64 P0, [R0+URZ+0x228], R2 ;  /* 0x00022802000085a7 */ /* 0x000ee400080010ff */
[----:B--23--:R-:W-:Y:S05]  /*5ca0*/  @P0 EXIT ;  /* 0x000000000000094d */ /* 0x00cfea0003800000 */
[----:B------:R-:W-:Y:S05]  /*5cb0*/  BRA `(.L_x_114) ;  /* 0xfffffffc00e87947 */ /* 0x000fea000383ffff */
.L_x_105:
[----:B------:R-:W-:-:S06]  /*5cc0*/  UISETP.GE.AND UP0, UPT, UR22, 0x4, UPT ;  /* 0x000000041600788c */ /* 0x000fcc000bf06270 */
[----:B------:R-:W-:-:S13]  /*5cd0*/  PLOP3.LUT P0, PT, PT, PT, UP0, 0x80, 0x8 ;  /* 0x000000000008781c */ /* 0x000fda0003f0f008 */
[----:B------:R-:W-:Y:S05]  /*5ce0*/  @!P0 EXIT ;  /* 0x000000000000894d */ /* 0x000fea0003800000 */
[----:B------:R-:W-:Y:S01]  /*5cf0*/  BAR.SYNC.DEFER_BLOCKING 0x6, 0xa0 ;  /* 0x0182800000007b1d */ /* 0x000fe20000010000 */
[C---:B------:R-:W-:Y:S01]  /*5d00*/  IMAD.SHL.U32 R146, R142.reuse, 0x40, RZ ;  /* 0x000000408e927824 */ /* 0x040fe200078e00ff */
[C---:B------:R-:W-:Y:S01]  /*5d10*/  R2P PR, R142.reuse, 0x6 ;  /* 0x000000068e007804 */ /* 0x040fe20000000000 */
[C---:B------:R-:W-:Y:S01]  /*5d20*/  IMAD.SHL.U32 R4, R142.reuse, 0x8, RZ ;  /* 0x000000088e047824 */ /* 0x040fe200078e00ff */
[----:B------:R-:W-:Y:S01]  /*5d30*/  SHF.L.U32 R69, R142, 0x10, RZ ;  /* 0x000000108e457819 */ /* 0x000fe200000006ff */
[----:B------:R-:W-:Y:S01]  /*5d40*/  IMAD.MOV.U32 R144, RZ, RZ, 0x20 ;  /* 0x00000020ff907424 */ /* 0x000fe200078e00ff */
[----:B------:R-:W-:Y:S02]  /*5d50*/  UMOV UR44, 0x400 ;  /* 0x00000400002c7882 */ /* 0x000fe40000000000 */
[----:B------:R-:W1:Y:S01]  /*5d60*/  LDC.64 R138, c[0x0][0x888] ;  /* 0x00022200ff8a7b82 */ /* 0x000e620000000a00 */
[----:B------:R-:W-:Y:S01]  /*5d70*/  ULEA UR44, UR48, UR44, 0x18 ;  /* 0x0000002c302c7291 */ /* 0x000fe2000f8ec0ff */
[----:B------:R-:W-:Y:S01]  /*5d80*/  LOP3.LUT R5, R146, 0x180, RZ, 0xc0, !PT ;  /* 0x0000018092057812 */ /* 0x000fe200078ec0ff */
[----:B------:R-:W-:Y:S01]  /*5d90*/  IMAD.MOV.U32 R145, RZ, RZ, 0x10 ;  /* 0x00000010ff917424 */ /* 0x000fe200078e00ff */
[----:B------:R-:W-:Y:S01]  /*5da0*/  SEL R144, R144, 0xffffffe0, !P2 ;  /* 0xffffffe090907807 */ /* 0x000fe20005000000 */
[----:B------:R-:W-:Y:S01]  /*5db0*/  UIADD3 UR4, UPT, UPT, UR44, 0x2400, URZ ;  /* 0x000024002c047890 */ /* 0x000fe2000fffe0ff */
[----:B------:R-:W-:Y:S01]  /*5dc0*/  LOP3.LUT R4, R5, 0x30, R4, 0xf8, !PT ;  /* 0x0000003005047812 */ /* 0x000fe200078ef804 */
[----:B------:R-:W-:Y:S01]  /*5dd0*/  HFMA2 R149, -RZ, RZ, 0, 0 ;  /* 0x00000000ff957431 */ /* 0x000fe200000001ff */
[----:B------:R-:W2:Y:S01]  /*5de0*/  LDC.64 R140, c[0x0][0x890] ;  /* 0x00022400ff8c7b82 */ /* 0x000ea20000000a00 */
[----:B------:R-:W-:Y:S01]  /*5df0*/  SEL R145, R145, 0xfffffff0, !P1 ;  /* 0xfffffff091917807 */ /* 0x000fe20004800000 */
[----:B------:R-:W-:Y:S01]  /*5e00*/  IMAD.MOV.U32 R68, RZ, RZ, RZ ;  /* 0x000000ffff447224 */ /* 0x000fe200078e00ff */
[----:B------:R-:W-:Y:S01]  /*5e10*/  LOP3.LUT R146, R4, 0x1e40, R146, 0xf8, !PT ;  /* 0x00001e4004927812 */ /* 0x000fe200078ef892 */
[----:B------:R-:W-:Y:S01]  /*5e20*/  IMAD.MOV.U32 R152, RZ, RZ, RZ ;  /* 0x000000ffff987224 */ /* 0x000fe200078e00ff */
[----:B------:R-:W-:-:S02]  /*5e30*/  SHF.R.U32.HI R143, RZ, 0x4, R144 ;  /* 0x00000004ff8f7819 */ /* 0x000fc40000011690 */
[----:B------:R-:W-:Y:S02]  /*5e40*/  CS2R R150, SRZ ;  /* 0x0000000000967805 */ /* 0x000fe4000001ff00 */
[----:B------:R-:W-:Y:S01]  /*5e50*/  LOP3.LUT R69, R69, 0x600000, RZ, 0xc0, !PT ;  /* 0x0060000045457812 */ /* 0x000fe200078ec0ff */
[----:B------:R-:W3:Y:S01]  /*5e60*/  LDC.64 R136, c[0x0][0x8b0] ;  /* 0x00022c00ff887b82 */ /* 0x000ee20000000a00 */
[----:B------:R-:W4:Y:S01]  /*5e70*/  LDS R0, [UR44+0x2f0] ;  /* 0x0002f02cff007984 */ /* 0x000f220008000800 */
[----:B------:R-:W-:Y:S01]  /*5e80*/  VIADD R4, R146, UR44 ;  /* 0x0000002c92047c36 */ /* 0x000fe20008000000 */
[----:B------:R-:W-:Y:S01]  /*5e90*/  LEA.HI R143, R145, R143, RZ, 0x1c ;  /* 0x0000008f918f7211 */ /* 0x000fe200078fe0ff */
[----:B------:R-:W-:Y:S01]  /*5ea0*/  IMAD.U32 R153, RZ, RZ, UR4 ;  /* 0x00000004ff997e24 */ /* 0x000fe2000f8e00ff */
[----:B------:R-:W1:Y:S01]  /*5eb0*/  LDCU UR50, c[0x0][0x370] ;  /* 0x00006e00ff3277ac */ /* 0x000e620008000800 */
[--C-:B------:R-:W-:Y:S01]  /*5ec0*/  IMAD.IADD R144, R144, 0x1, R4.reuse ;  /* 0x0000000190907824 */ /* 0x100fe200078e0204 */
[----:B------:R-:W-:Y:S01]  /*5ed0*/  LEA R143, R143, R4, 0x4 ;  /* 0x000000048f8f7211 */ /* 0x000fe200078e20ff */
[----:B------:R-:W1:Y:S01]  /*5ee0*/  LDC.64 R134, c[0x0][0x8a8] ;  /* 0x00022a00ff867b82 */ /* 0x000e620000000a00 */
[----:B------:R-:W-:Y:S01]  /*5ef0*/  IMAD.IADD R145, R145, 0x1, R4 ;  /* 0x0000000191917824 */ /* 0x000fe200078e0204 */
[----:B------:R-:W1:Y:S01]  /*5f00*/  LDCU.64 UR62, c[0x0][0x348] ;  /* 0x00006900ff3e77ac */ /* 0x000e620008000a00 */
[----:B------:R-:W1:Y:S01]  /*5f10*/  LDCU UR41, c[0x0][0xb0c] ;  /* 0x00016180ff2977ac */ /* 0x000e620008000800 */
[----:B------:R-:W1:Y:S01]  /*5f20*/  LDCU UR39, c[0x0][0xb30] ;  /* 0x00016600ff2777ac */ /* 0x000e620008000800 */
[----:B------:R-:W1:Y:S01]  /*5f30*/  LDCU.64 UR58, c[0x0][0x888] ;  /* 0x00011100ff3a77ac */ /* 0x000e620008000a00 */
[----:B------:R-:W1:Y:S01]  /*5f40*/  LDCU.64 UR42, c[0x0][0xb28] ;  /* 0x00016500ff2a77ac */ /* 0x000e620008000a00 */
[----:B------:R-:W1:Y:S01]  /*5f50*/  LDCU.128 UR52, c[0x0][0xb10] ;  /* 0x00016200ff3477ac */ /* 0x000e620008000c00 */
[----:B------:R-:W1:Y:S01]  /*5f60*/  LDCU UR49, c[0x0][0x374] ;  /* 0x00006e80ff3177ac */ /* 0x000e620008000800 */
[----:B------:R-:W-:Y:S01]  /*5f70*/  UIADD3 UR56, UPT, UPT, UR44, 0x400, URZ ;  /* 0x000004002c387890 */ /* 0x000fe2000fffe0ff */
[----:B--2-4-:R-:W-:-:S11]  /*5f80*/  IMAD.IADD R69, R0, 0x1, R69 ;  /* 0x0000000100457824 */ /* 0x014fd600078e0245 */
.L_x_132:
[----:B------:R-:W-:Y:S02]  /*5f90*/  LEA R3, R149, UR44, 0x3 ;  /* 0x0000002c95037c11 */ /* 0x000fe4000f8e18ff */
[----:B------:R-:W-:Y:S02]  /*5fa0*/  SHF.L.U32 R0, R151, 0x1f, RZ ;  /* 0x0000001f97007819 */ /* 0x000fe400000006ff */
[----:B------:R-:W-:Y:S02]  /*5fb0*/  LEA R4, R149, UR44, 0x4 ;  /* 0x0000002c95047c11 */ /* 0x000fe4000f8e20ff */
[----:B--2---:R-:W2:Y:S02]  /*5fc0*/  SYNCS.PHASECHK.TRANS64.TRYWAIT P0, [R3+URZ+0x240], R0 ;  /* 0x00024000030075a7 */ /* 0x004ea400080011ff */
[----:B-12---:R-:W-:Y:S05]  /*5fd0*/  @!P0 BRA `(.L_x_115) ;  /* 0x0000003400c48947 */ /* 0x006fea0003800000 */
.L_x_224:
[----:B------:R-:W4:Y:S01]  /*5fe0*/  LDS.128 R4, [R4+0x2d0] ;  /* 0x0002d00004047984 */ /* 0x000f220000000c00 */
[----:B------:R-:W-:Y:S01]  /*5ff0*/  UISETP.GE.AND UP0, UPT, UR40, 0x1, UPT ;  /* 0x000000012800788c */ /* 0x000fe2000bf06270 */
[----:B------:R-:W-:Y:S01]  /*6000*/  @!PT LDS RZ, [RZ] ;  /* 0x00000000fffff984 */ /* 0x000fe20000000800 */
[----:B------:R-:W-:Y:S01]  /*6010*/  @!PT LDS RZ, [RZ] ;  /* 0x00000000fffff984 */ /* 0x000fe20000000800 */
[----:B------:R-:W-:Y:S01]  /*6020*/  @!PT LDS RZ, [RZ] ;  /* 0x00000000fffff984 */ /* 0x000fe20000000800 */
[----:B------:R-:W-:Y:S01]  /*6030*/  @!PT LDS RZ, [RZ] ;  /* 0x00000000fffff984 */ /* 0x000fe20000000800 */
[----:B------:R1:W-:Y:S06]  /*6040*/  MEMBAR.ALL.CTA ;  /* 0x0000000000007992 */ /* 0x0003ec0000008000 */
[----:B-1----:R-:W1:Y:S01]  /*6050*/  FENCE.VIEW.ASYNC.S ;  /* 0x00000000000073c6 */ /* 0x002e620000000000 */
[----:B----4-:R-:W-:Y:S11]  /*6060*/  LOP3.LUT P0, RZ, R6, 0x1, RZ, 0xc0, !PT ;  /* 0x0000000106ff7812 */ /* 0x010ff6000780c0ff */
[----:B------:R-:W-:Y:S02]  /*6070*/  @!UPT UIADD3 URZ, UPT, UPT, URZ, URZ, URZ ;  /* 0x000000fffffff290 */ /* 0x000fe4000fffe0ff */
[----:B-1----:R-:W-:Y:S01]  /*6080*/  VOTEU.ANY UP1, P0 ;  /* 0x0000000000ff7886 */ /* 0x002fe20000020100 */
[----:B------:R-:W-:Y:S01]  /*6090*/  PLOP3.LUT P0, PT, PT, PT, UP1, 0x80, 0x8 ;  /* 0x000000000008781c */ /* 0x000fe20003f0f018 */
[----:B------:R-:W-:Y:S11]  /*60a0*/  UP2UR UR47, UPR, URZ, 0x2 ;  /* 0x00000002ff2f7883 */ /* 0x000ff60008000000 */
[----:B------:R-:W-:Y:S01]  /*60b0*/  @!UPT UIADD3 URZ, UPT, UPT, URZ, URZ, URZ ;  /* 0x000000fffffff290 */ /* 0x000fe2000fffe0ff */
        /* <DEDUP_REMOVED lines=13> */
[----:B------:R-:W2:Y:S01]  /*6190*/  LDCU UR12, c[0x0][0xb20] ;  /* 0x00016400ff0c77ac */ /* 0x000ea20008000800 */
[----:B------:R-:W-:Y:S02]  /*61a0*/  UIMAD.WIDE.U32 UR4, UR49, UR55, URZ ;  /* 0x00000037310472a5 */ /* 0x000fe4000f8e00ff */
[----:B------:R-:W-:Y:S02]  /*61b0*/  UIMAD.WIDE.U32 UR6, UR50, UR52, URZ ;  /* 0x00000034320672a5 */ /* 0x000fe4000f8e00ff */
[----:B------:R-:W-:Y:S02]  /*61c0*/  UISETP.NE.AND UP0, UPT, UR54, 0x1, UPT ;  /* 0x000000013600788c */ /* 0x000fe4000bf05270 */
[----:B------:R-:W-:Y:S02]  /*61d0*/  UIMAD.WIDE.U32 UR8, UR37, UR55, URZ ;  /* 0x00000037250872a5 */ /* 0x000fe4000f8e00ff */
[----:B------:R-:W-:Y:S02]  /*61e0*/  UIMAD.WIDE.U32 UR10, UR38, UR52, URZ ;  /* 0x00000034260a72a5 */ /* 0x000fe4000f8e00ff */
[----:B------:R-:W-:Y:S02]  /*61f0*/  UISETP.NE.AND UP1, UPT, UR41, 0x1, UPT ;  /* 0x000000012900788c */ /* 0x000fe4000bf25270 */
[----:B------:R-:W-:Y:S01]  /*6200*/  UISETP.NE.AND UP2, UPT, UR40, 0x1, UPT ;  /* 0x000000012800788c */ /* 0x000fe2000bf45270 */
[----:B------:R-:W-:Y:S02]  /*6210*/  UMOV UR4, UR5 ;  /* 0x0000000500047c82 */ /* 0x000fe40008000000 */
[----:B--2---:R-:W-:Y:S03]  /*6220*/  USHF.R.U32.HI UR5, URZ, UR12, UR4 ;  /* 0x0000000cff057299 */ /* 0x004fe60008011604 */
[----:B------:R-:W-:Y:S02]  /*6230*/  UMOV UR4, UR7 ;  /* 0x0000000700047c82 */ /* 0x000fe40008000000 */
[----:B------:R-:W-:Y:S02]  /*6240*/  USHF.R.U32.HI UR7, URZ, UR53, UR4 ;  /* 0x00000035ff077299 */ /* 0x000fe40008011604 */
[----:B------:R-:W-:Y:S02]  /*6250*/  USEL UR4, UR49, UR5, !UP0 ;  /* 0x0000000531047287 */ /* 0x000fe4000c000000 */
[----:B------:R-:W-:Y:S01]  /*6260*/  USEL UR7, UR50, UR7, !UP1 ;  /* 0x0000000732077287 */ /* 0x000fe2000c800000 */
[----:B------:R-:W-:Y:S01]  /*6270*/  UMOV UR5, UR9 ;  /* 0x0000000900057c82 */ /* 0x000fe20008000000 */
[----:B------:R-:W-:Y:S02]  /*6280*/  UIMAD.WIDE.U32 UR8, UR4, UR42, URZ ;  /* 0x0000002a040872a5 */ /* 0x000fe4000f8e00ff */
[----:B------:R-:W-:Y:S03]  /*6290*/  USHF.R.U32.HI UR6, URZ, UR12, UR5 ;  /* 0x0000000cff067299 */ /* 0x000fe60008011605 */
[----:B------:R-:W-:Y:S01]  /*62a0*/  UMOV UR5, UR11 ;  /* 0x0000000b00057c82 */ /* 0x000fe20008000000 */
[----:B------:R-:W-:Y:S02]  /*62b0*/  UIMAD.WIDE.U32 UR10, UR7, UR42, URZ ;  /* 0x0000002a070a72a5 */ /* 0x000fe4000f8e00ff */
[----:B------:R-:W-:Y:S02]  /*62c0*/  USHF.R.U32.HI UR12, URZ, UR53, UR5 ;  /* 0x00000035ff0c7299 */ /* 0x000fe40008011605 */
[----:B------:R-:W-:Y:S01]  /*62d0*/  USEL UR6, UR37, UR6, !UP0 ;  /* 0x0000000625067287 */ /* 0x000fe2000c000000 */
[----:B------:R-:W-:Y:S02]  /*62e0*/  UMOV UR5, UR9 ;  /* 0x0000000900057c82 */ /* 0x000fe40008000000 */
[----:B------:R-:W-:Y:S01]  /*62f0*/  UMOV UR10, UR11 ;  /* 0x0000000b000a7c82 */ /* 0x000fe20008000000 */
[----:B------:R-:W-:Y:S02]  /*6300*/  @UP2 USHF.R.U32.HI UR4, URZ, UR43, UR5 ;  /* 0x0000002bff042299 */ /* 0x000fe40008011605 */
[----:B------:R-:W-:Y:S02]  /*6310*/  @UP2 USHF.R.U32.HI UR7, URZ, UR43, UR10 ;  /* 0x0000002bff072299 */ /* 0x000fe4000801160a */
[----:B------:R-:W-:Y:S02]  /*6320*/  UIMAD UR4, UR40, UR4, URZ ;  /* 0x00000004280472a4 */ /* 0x000fe4000f8e02ff */
[----:B------:R-:W-:Y:S02]  /*6330*/  UIMAD.WIDE.U32 UR10, UR6, UR42, URZ ;  /* 0x0000002a060a72a5 */ /* 0x000fe4000f8e00ff */
[----:B------:R-:W-:Y:S02]  /*6340*/  USEL UR5, UR38, UR12, !UP1 ;  /* 0x0000000c26057287 */ /* 0x000fe4000c800000 */
[----:B------:R-:W-:Y:S02]  /*6350*/  UIMAD UR8, UR40, UR7, URZ ;  /* 0x00000007280872a4 */ /* 0x000fe4000f8e02ff */
[----:B------:R-:W-:Y:S03]  /*6360*/  UISETP.GE.AND UP0, UPT, UR6, UR4, UPT ;  /* 0x000000040600728c */ /* 0x000fe6000bf06270 */
[----:B------:R-:W-:Y:S01]  /*6370*/  UMOV UR4, UR11 ;  /* 0x0000000b00047c82 */ /* 0x000fe20008000000 */
[----:B------:R-:W-:Y:S02]  /*6380*/  UISETP.GE.OR UP0, UPT, UR5, UR8, UP0 ;  /* 0x000000080500728c */ /* 0x000fe40008706670 */
[----:B------:R-:W-:Y:S02]  /*6390*/  USHF.R.U32.HI UR4, URZ, UR43, UR4 ;  /* 0x0000002bff047299 */ /* 0x000fe40008011604 */
[----:B------:R-:W-:Y:S02]  /*63a0*/  UIMAD.WIDE.U32 UR8, UR5, UR42, URZ ;  /* 0x0000002a050872a5 */ /* 0x000fe4000f8e00ff */
[----:B------:R-:W-:Y:S02]  /*63b0*/  USEL UR11, UR6, UR4, !UP2 ;  /* 0x00000004060b7287 */ /* 0x000fe4000d000000 */
[----:B------:R-:W-:Y:S02]  /*63c0*/  UIADD3 UR8, UPT, UPT, -UR5, URZ, URZ ;  /* 0x000000ff05087290 */ /* 0x000fe4000fffe1ff */
[----:B------:R-:W-:Y:S01]  /*63d0*/  UIADD3 UR10, UPT, UPT, -UR11, URZ, URZ ;  /* 0x000000ff0b0a7290 */ /* 0x000fe2000fffe1ff */
[----:B------:R-:W-:Y:S01]  /*63e0*/  @!UP0 UMOV UR4, UR9 ;  /* 0x0000000900048c82 */ /* 0x000fe20008000000 */
[----:B------:R-:W-:Y:S02]  /*63f0*/  UIADD3 UR9, UPT, UPT, -UR6, URZ, URZ ;  /* 0x000000ff06097290 */ /* 0x000fe4000fffe1ff */
[----:B------:R-:W-:Y:S02]  /*6400*/  @!UP0 USHF.R.U32.HI UR4, URZ, UR43, UR4 ;  /* 0x0000002bff048299 */ /* 0x000fe40008011604 */
[----:B------:R-:W-:Y:S02]  /*6410*/  UIMAD UR10, UR40, UR10, UR6 ;  /* 0x0000000a280a72a4 */ /* 0x000fe4000f8e0206 */
[----:B------:R-:W-:Y:S04]  /*6420*/  @!UP0 USEL UR4, UR5, UR4, !UP2 ;  /* 0x0000000405048287 */ /* 0x000fe8000d000000 */
[----:B------:R-:W-:Y:S02]  /*6430*/  @!UP0 UIMAD UR10, UR7, UR10, UR4 ;  /* 0x0000000a070a82a4 */ /* 0x000fe4000f8e0204 */
[----:B------:R-:W-:Y:S02]  /*6440*/  @!UP0 UIADD3 UR11, UPT, UPT, UR11, -UR4, URZ ;  /* 0x800000040b0b8290 */ /* 0x000fe4000fffe0ff */
[----:B------:R-:W-:Y:S02]  /*6450*/  UIMAD UR7, UR41, UR8, UR38 ;  /* 0x00000008290772a4 */ /* 0x000fe4000f8e0226 */
[----:B------:R-:W-:Y:S02]  /*6460*/  @!UP0 UIMAD UR6, UR11, UR40, UR5 ;  /* 0x000000280b0682a4 */ /* 0x000fe4000f8e0205 */
[----:B------:R-:W-:Y:S01]  /*6470*/  UIMAD UR4, UR54, UR9, UR37 ;  /* 0x00000009360472a4 */ /* 0x000fe2000f8e0225 */
[----:B------:R-:W-:Y:S02]  /*6480*/  @!UP0 UMOV UR5, UR10 ;  /* 0x0000000a00058c82 */ /* 0x000fe40008000000 */
[----:B------:R-:W-:Y:S02]  /*6490*/  UIMAD UR38, UR5, UR41, UR7 ;  /* 0x00000029052672a4 */ /* 0x000fe4000f8e0207 */
[----:B------:R-:W-:Y:S11]  /*64a0*/  UIMAD UR37, UR6, UR54, UR4 ;  /* 0x00000036062572a4 */ /* 0x000ff6000f8e0204 */
[----:B------:R-:W-:Y:S01]  /*64b0*/  @!UPT UIADD3 URZ, UPT, UPT, URZ, URZ, URZ ;  /* 0x000000fffffff290 */ /* 0x000fe2000fffe0ff */
.L_x_116:
[----:B------:R-:W-:Y:S01]  /*64c0*/  UISETP.NE.AND UP0, UPT, UR39, 0x1, UPT ;  /* 0x000000012700788c */ /* 0x000fe2000bf05270 */
[----:B------:R-:W-:Y:S10]  /*64d0*/  IADD3 R149, PT, PT, R149, 0x1, RZ ;  /* 0x0000000195957810 */ /* 0x000ff40007ffe0ff */
[----:B------:R-:W2:Y:S01]  /*64e0*/  @!UP0 LDCU.128 UR12, c[0x0][0xb10] ;  /* 0x00016200ff0c87ac */ /* 0x000ea20008000c00 */
[----:B------:R-:W4:Y:S01]  /*64f0*/  @!UP0 LDCU UR5, c[0x0][0xb0c] ;  /* 0x00016180ff0587ac */ /* 0x000f220008000800 */
[----:B------:R-:W3:Y:S01]  /*6500*/  @!UP0 LDCU UR10, c[0x0][0xb20] ;  /* 0x00016400ff0a87ac */ /* 0x000ee20008000800 */
[----:B--2---:R-:W-:Y:S02]  /*6510*/  UIMAD.WIDE.U32 UR8, UR38, UR12, URZ ;  /* 0x0000000c260872a5 */ /* 0x004fe4000f8e00ff */
[----:B------:R-:W-:Y:S02]  /*6520*/  UIMAD.WIDE.U32 UR6, UR37, UR15, URZ ;  /* 0x0000000f250672a5 */ /* 0x000fe4000f8e00ff */
[----:B------:R-:W-:Y:S03]  /*6530*/  @!UP0 UISETP.NE.AND UP1, UPT, UR14, 0x1, UPT ;  /* 0x000000010e00888c */ /* 0x000fe6000bf25270 */
[----:B------:R-:W-:Y:S01]  /*6540*/  @!UP0 UMOV UR4, UR9 ;  /* 0x0000000900048c82 */ /* 0x000fe20008000000 */
[----:B----4-:R-:W-:Y:S02]  /*6550*/  @!UP0 UISETP.NE.AND UP2, UPT, UR5, 0x1, UPT ;  /* 0x000000010500888c */ /* 0x010fe4000bf45270 */
[----:B------:R-:W-:Y:S01]  /*6560*/  @!UP0 USHF.R.U32.HI UR4, URZ, UR13, UR4 ;  /* 0x0000000dff048299 */ /* 0x000fe20008011604 */
[----:B------:R-:W-:Y:S02]  /*6570*/  @!UP0 UMOV UR6, UR7 ;  /* 0x0000000700068c82 */ /* 0x000fe40008000000 */
[----:B---3--:R-:W-:Y:S02]  /*6580*/  @!UP0 USHF.R.U32.HI UR6, URZ, UR10, UR6 ;  /* 0x0000000aff068299 */ /* 0x008fe40008011606 */
[----:B------:R-:W-:Y:S02]  /*6590*/  @!UP0 USEL UR7, UR38, UR4, !UP2 ;  /* 0x0000000426078287 */ /* 0x000fe4000d000000 */
[----:B------:R-:W-:Y:S04]  /*65a0*/  @!UP0 USEL UR6, UR37, UR6, !UP1 ;  /* 0x0000000625068287 */ /* 0x000fe8000c800000 */
[----:B------:R-:W-:Y:S02]  /*65b0*/  @!UP0 UIADD3 UR4, UPT, UPT, -UR7, UR6, URZ ;  /* 0x0000000607048290 */ /* 0x000fe4000fffe1ff */
[----:B------:R-:W-:Y:S02]  /*65c0*/  @!UP0 UIADD3 UR6, UPT, UPT, UR7, -UR6, URZ ;  /* 0x8000000607068290 */ /* 0x000fe4000fffe0ff */
[----:B------:R-:W-:Y:S02]  /*65d0*/  @!UP0 UIMAD UR38, UR4, UR5, UR38 ;  /* 0x00000005042682a4 */ /* 0x000fe4000f8e0226 */
[----:B------:R-:W-:Y:S02]  /*65e0*/  @!UP0 UIMAD UR37, UR6, UR14, UR37 ;  /* 0x0000000e062582a4 */ /* 0x000fe4000f8e0225 */
[----:B------:R-:W-:Y:S09]  /*65f0*/  ULOP3.LUT UP0, URZ, UR56, 0x1b0, URZ, 0xc0, !UPT ;  /* 0x000001b038ff7892 */ /* 0x000ff2000f80c0ff */
[----:B------:R-:W-:Y:S05]  /*6600*/  BRA.U !UP0, `(.L_x_117) ;  /* 0x0000000108407547 */ /* 0x000fea000b800000 */
[----:B------:R-:W2:Y:S01]  /*6610*/  LDCU.64 UR8, c[0x4][0x80] ;  /* 0x01001000ff0877ac */ /* 0x000ea20008000a00 */
[----:B------:R-:W-:Y:S01]  /*6620*/  MOV R3, 0x0 ;  /* 0x0000000000037802 */ /* 0x000fe20000000f00 */
[----:B------:R-:W-:Y:S02]  /*6630*/  HFMA2 R12, -RZ, RZ, 0, 5.9604644775390625e-08 ;  /* 0x00000001ff0c7431 */ /* 0x000fe400000001ff */
[----:B------:R-:W-:Y:S02]  /*6640*/  IMAD.MOV.U32 R8, RZ, RZ, 0x70 ;  /* 0x00000070ff087424 */ /* 0x000fe400078e00ff */
[----:B------:R-:W-:Y:S01]  /*6650*/  IMAD.MOV.U32 R13, RZ, RZ, RZ ;  /* 0x000000ffff0d7224 */ /* 0x000fe200078e00ff */
[----:B------:R-:W3:Y:S01]  /*6660*/  LDCU.64 UR6, c[0x4][0x88] ;  /* 0x01001100ff0677ac */ /* 0x000ee20008000a00 */
[----:B------:R-:W4:Y:S01]  /*6670*/  LDC.64 R2, c[0x4][R3] ;  /* 0x0100000003027b82 */ /* 0x000f220000000a00 */
[----:B------:R-:W1:Y:S01]  /*6680*/  LDCU.64 UR4, c[0x4][0x8] ;  /* 0x01000100ff0477ac */ /* 0x000e620008000a00 */
[----:B--2---:R-:W-:Y:S01]  /*6690*/  MOV R5, UR9 ;  /* 0x0000000900057c02 */ /* 0x004fe20008000f00 */
[----:B------:R-:W-:Y:S01]  /*66a0*/  IMAD.U32 R4, RZ, RZ, UR8 ;  /* 0x00000008ff047e24 */ /* 0x000fe2000f8e00ff */
[----:B---3--:R-:W-:Y:S01]  /*66b0*/  MOV R7, UR7 ;  /* 0x0000000700077c02 */ /* 0x008fe20008000f00 */
[----:B------:R-:W-:Y:S01]  /*66c0*/  IMAD.U32 R6, RZ, RZ, UR6 ;  /* 0x00000006ff067e24 */ /* 0x000fe2000f8e00ff */
[----:B-1----:R-:W-:Y:S01]  /*66d0*/  MOV R11, UR5 ;  /* 0x00000005000b7c02 */ /* 0x002fe20008000f00 */
[----:B------:R-:W-:Y:S02]  /*66e0*/  IMAD.U32 R10, RZ, RZ, UR4 ;  /* 0x00000004ff0a7e24 */ /* 0x000fe4000f8e00ff */
[----:B------:R-:W-:Y:S07]  /*66f0*/  LEPC R20, `(.L_x_117) ;  /* 0x000000001014794e */ /* 0x000fee0000000000 */
[----:B----45:R-:W-:Y:S05]  /*6700*/  CALL.ABS.NOINC R2 ;  /* 0x0000000002007343 */ /* 0x030fea0003c00000 */
.L_x_117:
[----:B------:R-:W-:Y:S01]  /*6710*/  LOP3.LUT P0, RZ, R153, 0x1b0, RZ, 0xc0, !PT ;  /* 0x000001b099ff7812 */ /* 0x000fe2000780c0ff */
[----:B------:R-:W-:Y:S11]  /*6720*/  BSSY.RECONVERGENT B6, `(.L_x_118) ;  /* 0x0000013000067945 */ /* 0x000ff60003800200 */
[----:B------:R-:W-:Y:S01]  /*6730*/  @!UPT UIADD3 URZ, UPT, UPT, URZ, URZ, URZ ;  /* 0x000000fffffff290 */ /* 0x000fe2000fffe0ff */
[----:B------:R-:W-:Y:S05]  /*6740*/  @!P0 BRA `(.L_x_119) ;  /* 0x0000000000408947 */ /* 0x000fea0003800000 */
        /* <DEDUP_REMOVED lines=16> */
.L_x_119:
[----:B------:R-:W-:Y:S05]  /*6850*/  BSYNC.RECONVERGENT B6 ;  /* 0x0000000000067941 */ /* 0x000fea0003800200 */
.L_x_118:
[----:B------:R-:W-:Y:S01]  /*6860*/  ISETP.NE.U32.AND P3, PT, R140, RZ, PT ;  /* 0x000000ff8c00720c */ /* 0x000fe20003f65070 */
[----:B------:R-:W-:Y:S01]  /*6870*/  UISETP.NE.AND UP1, UPT, UR61, URZ, UPT ;  /* 0x000000ff3d00728c */ /* 0x000fe2000bf25270 */
[----:B------:R-:W-:Y:S02]  /*6880*/  ISETP.NE.U32.AND P4, PT, R136, RZ, PT ;  /* 0x000000ff8800720c */ /* 0x000fe40003f85070 */
[----:B------:R-:W-:Y:S02]  /*6890*/  ISETP.NE.AND.EX P3, PT, R141, RZ, PT, P3 ;  /* 0x000000ff8d00720c */ /* 0x000fe40003f65330 */
[----:B------:R-:W-:Y:S02]  /*68a0*/  PLOP3.LUT P1, PT, PT, PT, PT, 0x8, 0x80 ;  /* 0x000000000080781c */ /* 0x000fe40003f2e170 */
[----:B------:R-:W-:Y:S02]  /*68b0*/  PLOP3.LUT P0, PT, PT, PT, UP1, 0x80, 0x8 ;  /* 0x000000000008781c */ /* 0x000fe40003f0f018 */
[----:B------:R-:W-:Y:S02]  /*68c0*/  ISETP.NE.AND.EX P4, PT, R137, RZ, PT, P4 ;  /* 0x000000ff8900720c */ /* 0x000fe40003f85340 */
[----:B------:R-:W2:Y:S09]  /*68d0*/  @UP1 LDCU.64 UR4, c[0x0][0x888] ;  /* 0x00011100ff0417ac */ /* 0x000eb20008000a00 */
[----:B------:R-:W-:Y:S01]  /*68e0*/  @P0 PLOP3.LUT P1, PT, P3, PT, PT, 0x80, 0x8 ;  /* 0x000000000008081c */ /* 0x000fe20001f2f070 */
[----:B--2---:R-:W-:Y:S04]  /*68f0*/  @UP1 UISETP.NE.U32.AND UP0, UPT, UR4, URZ, UPT ;  /* 0x000000ff0400128c */ /* 0x004fe8000bf05070 */
[----:B------:R-:W-:Y:S04]  /*6900*/  @UP1 UISETP.NE.AND.EX UP0, UPT, UR5, URZ, UPT, UP0 ;  /* 0x000000ff0500128c */ /* 0x000fe8000bf05300 */
[----:B------:R-:W-:Y:S01]  /*6910*/  @UP1 USEL UR4, URZ, 0xffffffff, UP0 ;  /* 0xffffffffff041887 */ /* 0x000fe20008000000 */
[----:B------:R-:W-:Y:S11]  /*6920*/  @!P3 BRA `(.L_x_120) ;  /* 0x000000000030b947 */ /* 0x000ff60003800000 */
        /* <DEDUP_REMOVED lines=12> */
.L_x_120:
[----:B------:R-:W-:Y:S05]  /*69f0*/  @!P4 BRA `(.L_x_121) ;  /* 0x000000000024c947 */ /* 0x000fea0003800000 */
[----:B------:R-:W-:Y:S01]  /*6a00*/  ISETP.NE.U32.AND P2, PT, R134, RZ, PT ;  /* 0x000000ff8600720c */ /* 0x000fe20003f45070 */
[----:B------:R-:W2:Y:S03]  /*6a10*/  LDCU.64 UR6, c[0x0][0x358] ;  /* 0x00006b00ff0677ac */ /* 0x000ea60008000a00 */
[----:B------:R-:W-:Y:S11]  /*6a20*/  ISETP.NE.AND.EX P2, PT, R135, RZ, PT, P2 ;  /* 0x000000ff8700720c */ /* 0x000ff60003f45320 */
[----:B------:R-:W-:Y:S02]  /*6a30*/  @!UPT UIADD3 URZ, UPT, UPT, URZ, URZ, URZ ;  /* 0x000000fffffff290 */ /* 0x000fe4000fffe0ff */
[----:B------:R-:W4:Y:S01]  /*6a40*/  @P2 LDC.64 R2, c[0x0][0x8a8] ;  /* 0x00022a00ff022b82 */ /* 0x000f220000000a00 */
[----:B-1----:R-:W-:Y:S04]  /*6a50*/  @P2 IMAD R0, R136, UR36, RZ ;  /* 0x0000002488002c24 */ /* 0x002fe8000f8e02ff */
[----:B----4-:R-:W-:Y:S05]  /*6a60*/  @P2 IMAD.WIDE R2, R0, 0x4, R2 ;  /* 0x0000000400022825 */ /* 0x010fea00078e0202 */
[----:B--2--5:R2:W5:Y:S02]  /*6a70*/  @P2 LDG.E R70, desc[UR6][R2.64] ;  /* 0x0000000602462981 */ /* 0x024564000c1e1900 */
[----:B--2---:R-:W4:Y:S02]  /*6a80*/  @!P2 LDC R70, c[0x0][0x8a0] ;  /* 0x00022800ff46ab82 */ /* 0x004f240000000800 */
.L_x_121:
[----:B---3-5:R-:W-:Y:S01]  /*6a90*/  @P0 ISETP.NE.AND P4, PT, R71, RZ, PT ;  /* 0x000000ff4700020c */ /* 0x028fe20003f85270 */
[----:B-1----:R-:W-:Y:S01]  /*6aa0*/  IMAD.U32 R0, RZ, RZ, UR4 ;  /* 0x00000004ff007e24 */ /* 0x002fe2000f8e00ff */
[----:B------:R-:W-:Y:S01]  /*6ab0*/  @P0 LOP3.LUT P2, RZ, R147, 0xff, RZ, 0xc0, !PT ;  /* 0x000000ff93ff0812 */ /* 0x000fe2000784c0ff */
[----:B------:R-:W-:Y:S01]  /*6ac0*/  BSSY B1, `(.L_x_122) ;  /* 0x000003d000017945 */ /* 0x000fe20003800000 */
[----:B------:R-:W-:Y:S02]  /*6ad0*/  @P0 SEL R2, RZ, 0xffffffff, P4 ;  /* 0xffffffffff020807 */ /* 0x000fe40002000000 */
[----:B------:R-:W-:Y:S02]  /*6ae0*/  CS2R R90, SRZ ;  /* 0x00000000005a7805 */ /* 0x000fe4000001ff00 */
[----:B------:R-:W-:Y:S02]  /*6af0*/  LEA R22, R68, UR44, 0x3 ;  /* 0x0000002c44167c11 */ /* 0x000fe4000f8e18ff */
[----:B------:R-:W-:Y:S02]  /*6b00*/  CS2R R88, SRZ ;  /* 0x0000000000587805 */ /* 0x000fe4000001ff00 */
[----:B------:R-:W-:Y:S02]  /*6b10*/  @P1 SEL R2, R0, R2, !P2 ;  /* 0x0000000200021207 */ /* 0x000fe40005000000 */
[----:B------:R-:W-:Y:S02]  /*6b20*/  CS2R R86, SRZ ;  /* 0x0000000000567805 */ /* 0x000fe4000001ff00 */
[----:B------:R-:W-:Y:S02]  /*6b30*/  SHF.L.U32 R4, R152, 0x1f, RZ ;  /* 0x0000001f98047819 */ /* 0x000fe400000006ff */
[----:B------:R-:W-:Y:S02]  /*6b40*/  CS2R R84, SRZ ;  /* 0x0000000000547805 */ /* 0x000fe4000001ff00 */
[----:B------:R-:W-:Y:S02]  /*6b50*/  @P0 LOP3.LUT R2, R2, 0x1, RZ, 0xc0, !PT ;  /* 0x0000000102020812 */ /* 0x000fe400078ec0ff */
[----:B------:R-:W-:Y:S02]  /*6b60*/  CS2R R18, SRZ ;  /* 0x0000000000127805 */ /* 0x000fe4000001ff00 */
[----:B------:R-:W-:Y:S02]  /*6b70*/  PLOP3.LUT P5, PT, PT, PT, PT, 0x8, 0x80 ;  /* 0x000000000080781c */ /* 0x000fe40003fae170 */
[----:B------:R-:W-:Y:S02]  /*6b80*/  CS2R R16, SRZ ;  /* 0x0000000000107805 */ /* 0x000fe4000001ff00 */
[----:B------:R-:W-:Y:S01]  /*6b90*/  ISETP.NE.U32.OR P1, PT, R2, 0x1, !P0 ;  /* 0x000000010200780c */ /* 0x000fe20004725470 */
[----:B------:R-:W-:Y:S01]  /*6ba0*/  IMAD R2, R68, 0x40, R69 ;  /* 0x0000004044027824 */ /* 0x000fe200078e0245 */
[----:B------:R-:W-:Y:S02]  /*6bb0*/  CS2R R26, SRZ ;  /* 0x00000000001a7805 */ /* 0x000fe4000001ff00 */
[----:B------:R-:W-:Y:S09]  /*6bc0*/  CS2R R24, SRZ ;  /* 0x0000000000187805 */ /* 0x000ff2000001ff00 */
[----:B------:R-:W-:Y:S04]  /*6bd0*/  @P1 SHF.L.U32 R0, R150, 0x1f, RZ ;  /* 0x0000001f96001819 */ /* 0x000fe800000006ff */
[----:B------:R-:W1:Y:S01]  /*6be0*/  @P1 SYNCS.PHASECHK.TRANS64.TRYWAIT P0, [UR44+0x220], R0 ;  /* 0x00022000ff0015a7 */ /* 0x000e62000800112c */
[----:B------:R2:W3:Y:S01]  /*6bf0*/  SYNCS.PHASECHK.TRANS64.TRYWAIT P4, [R22+URZ+0x260], R4 ;  /* 0x00026004160075a7 */ /* 0x0004e200080811ff */
[----:B-1----:R-:W-:Y:S01]  /*6c00*/  @P1 PLOP3.LUT P5, PT, P0, PT, PT, 0x8, 0x80 ;  /* 0x000000000080181c */ /* 0x002fe200007ae170 */
[----:B------:R-:W-:Y:S01]  /*6c10*/  @!UPT UIADD3 URZ, UPT, UPT, URZ, URZ, URZ ;  /* 0x000000fffffff290 */ /* 0x000fe2000fffe0ff */
[----:B--23--:R-:W-:Y:S11]  /*6c20*/  @!P1 BRA `(.L_x_123) ;  /* 0x0000000000989947 */ /* 0x00cff60003800000 */
[----:B------:R-:W-:Y:S01]  /*6c30*/  ISETP.NE.U32.AND P0, PT, RZ, UR58, PT ;  /* 0x0000003aff007c0c */ /* 0x000fe2000bf05070 */
[----:B------:R-:W-:Y:S01]  /*6c40*/  BSSY B0, `(.L_x_124) ;  /* 0x0000016000007945 */ /* 0x000fe20003800000 */
[----:B------:R-:W-:Y:S02]  /*6c50*/  ISETP.NE.AND P2, PT, R71, RZ, PT ;  /* 0x000000ff4700720c */ /* 0x000fe40003f45270 */
[----:B------:R-:W-:Y:S02]  /*6c60*/  CS2R R26, SRZ ;  /* 0x00000000001a7805 */ /* 0x000fe4000001ff00 */
[----:B------:R-:W-:Y:S02]  /*6c70*/  ISETP.NE.AND.EX P0, PT, RZ, UR59, PT, P0 ;  /* 0x0000003bff007c0c */ /* 0x000fe4000bf05300 */
[----:B------:R-:W-:Y:S02]  /*6c80*/  CS2R R24, SRZ ;  /* 0x0000000000187805 */ /* 0x000fe4000001ff00 */
[----:B------:R-:W-:Y:S02]  /*6c90*/  LOP3.LUT P1, RZ, R147, 0xff, RZ, 0xc0, !PT ;  /* 0x000000ff93ff7812 */ /* 0x000fe4000782c0ff */
[----:B------:R-:W-:Y:S02]  /*6ca0*/  CS2R R18, SRZ ;  /* 0x0000000000127805 */ /* 0x000fe4000001ff00 */
[----:B------:R-:W-:Y:S02]  /*6cb0*/  SEL R0, RZ, 0xffffffff, P2 ;  /* 0xffffffffff007807 */ /* 0x000fe40001000000 */
[----:B------:R-:W-:Y:S02]  /*6cc0*/  CS2R R16, SRZ ;  /* 0x0000000000107805 */ /* 0x000fe4000001ff00 */
[----:B------:R-:W-:Y:S02]  /*6cd0*/  SEL R3, RZ, 0xffffffff, P0 ;  /* 0xffffffffff037807 */ /* 0x000fe40000000000 */
[----:B------:R-:W-:Y:S02]  /*6ce0*/  CS2R R86, SRZ ;  /* 0x0000000000567805 */ /* 0x000fe4000001ff00 */
[----:B------:R-:W-:Y:S02]  /*6cf0*/  CS2R R84, SRZ ;  /* 0x0000000000547805 */ /* 0x000fe4000001ff00 */
[----:B------:R-:W-:Y:S02]  /*6d00*/  CS2R R90, SRZ ;  /* 0x00000000005a7805 */ /* 0x000fe4000001ff00 */
[----:B------:R-:W-:Y:S02]  /*6d10*/  @P3 SEL R0, R3, R0, !P1 ;  /* 0x0000000003003207 */ /* 0x000fe40004800000 */
[----:B------:R-:W-:Y:S02]  /*6d20*/  CS2R R88, SRZ ;  /* 0x0000000000587805 */ /* 0x000fe4000001ff00 */
[----:B------:R-:W-:Y:S04]  /*6d30*/  LOP3.LUT R0, R0, 0x1, RZ, 0xc0, !PT ;  /* 0x0000000100007812 */ /* 0x000fe800078ec0ff */
[----:B------:R-:W-:Y:S01]  /*6d40*/  ISETP.NE.U32.AND P0, PT, R0, 0x1, PT ;  /* 0x000000010000780c */ /* 0x000fe20003f05070 */
[----:B------:R-:W-:Y:S01]  /*6d50*/  @!UPT UIADD3 URZ, UPT, UPT, URZ, URZ, URZ ;  /* 0x000000fffffff290 */ /* 0x000fe2000fffe0ff */
[----:B------:R-:W-:Y:S11]  /*6d60*/  @!P5 BRA `(.L_x_125) ;  /* 0x00000000000cd947 */ /* 0x000ff60003800000 */
[----:B------:R-:W-:Y:S04]  /*6d70*/  SHF.L.U32 R3, R150, 0x1f, RZ ;  /* 0x0000001f96037819 */ /* 0x000fe800000006ff */
[----:B------:R-:W1:Y:S02]  /*6d80*/  SYNCS.PHASECHK.TRANS64.TRYWAIT P1, [UR44+0x220], R3 ;  /* 0x00022003ff0075a7 */ /* 0x000e64000802112c */
[----:B-1----:R-:W-:Y:S05]  /*6d90*/  @!P1 BRA `(.L_x_126) ;  /* 0x0000002800689947 */ /* 0x002fea0003800000 */
.L_x_125:
[----:B------:R-:W-:Y:S05]  /*6da0*/  BSYNC B0 ;  /* 0x0000000000007941 */ /* 0x000fea0003800000 */
.L_x_124:
[----:B------:R2:W3:Y:S01]  /*6db0*/  @P0 LDS.128 R24, [R146+UR44+0x400] ;  /* 0x0004002c92180984 */ /* 0x0004e20008000c00 */
[----:B------:R-:W-:Y:S01]  /*6dc0*/  UIADD3 UR4, UPT, UPT, UR44, 0x228, URZ ;  /* 0x000002282c047890 */ /* 0x000fe2000fffe0ff */
[----:B------:R-:W-:Y:S02]  /*6dd0*/  LOP3.LUT R150, R150, 0x1, RZ, 0x3c, !PT ;  /* 0x0000000196967812 */ /* 0x000fe400078e3cff */
[----:B------:R2:W1:Y:S01]  /*6de0*/  @P0 LDS.128 R16, [R145+0x400] ;  /* 0x0004000091100984 */ /* 0x0004620000000c00 */
[----:B------:R-:W-:Y:S03]  /*6df0*/  UPRMT UR4, UR48, 0x654, UR4 ;  /* 0x0000065430047896 */ /* 0x000fe60008000004 */
[----:B------:R2:W1:Y:S04]  /*6e00*/  @P0 LDS.128 R84, [R144+0x400] ;  /* 0x0004000090540984 */ /* 0x0004680000000c00 */
[----:B------:R2:W1:Y:S01]  /*6e10*/  @P0 LDS.128 R88, [R143+0x400] ;  /* 0x000400008f580984 */ /* 0x0004620000000c00 */
[----:B------:R-:W-:Y:S01]  /*6e20*/  @!PT LDS RZ, [RZ] ;  /* 0x00000000fffff984 */ /* 0x000fe20000000800 */
[----:B------:R-:W-:Y:S01]  /*6e30*/  @!PT LDS RZ, [RZ] ;  /* 0x00000000fffff984 */ /* 0x000fe20000000800 */
[----:B------:R-:W-:Y:S01]  /*6e40*/  @!PT LDS RZ, [RZ] ;  /* 0x00000000fffff984 */ /* 0x000fe20000000800 */
[----:B------:R-:W-:Y:S01]  /*6e50*/  @!PT LDS RZ, [RZ] ;  /* 0x00000000fffff984 */ /* 0x000fe20000000800 */
[----:B------:R5:W-:Y:S06]  /*6e60*/  MEMBAR.ALL.CTA ;  /* 0x0000000000007992 */ /* 0x000bec0000008000 */
[----:B-----5:R-:W5:Y:S02]  /*6e70*/  FENCE.VIEW.ASYNC.S ;  /* 0x00000000000073c6 */ /* 0x020f640000000000 */
[----:B-----5:R-:W-:Y:S01]  /*6e80*/  SYNCS.ARRIVE.TRANS64.RED.A1T0 RZ, [UR4], RZ ;  /* 0x000000ffffff79a7 */ /* 0x020fe20008100404 */
.L_x_123:
[----:B------:R-:W-:Y:S05]  /*6e90*/  BSYNC B1 ;  /* 0x0000000000017941 */ /* 0x000fea0003800000 */
.L_x_122:
[----:B-1----:R-:W-:Y:S04]  /*6ea0*/  SHF.R.U32.HI R0, RZ, 0x15, R2 ;  /* 0x00000015ff007819 */ /* 0x002fe80000011602 */
[----:B------:R-:W-:Y:S01]  /*6eb0*/  LOP3.LUT P0, RZ, R0, 0x3, R148, 0x48, !PT ;  /* 0x0000000300ff7812 */ /* 0x000fe20007804894 */
[----:B------:R-:W-:Y:S01]  /*6ec0*/  @!UPT UIADD3 URZ, UPT, UPT, URZ, URZ, URZ ;  /* 0x000000fffffff290 */ /* 0x000fe2000fffe0ff */
[----:B------:R-:W-:Y:S11]  /*6ed0*/  @P4 BRA `(.L_x_127) ;  /* 0x0000000000084947 */ /* 0x000ff60003800000 */
[----:B------:R-:W1:Y:S02]  /*6ee0*/  SYNCS.PHASECHK.TRANS64.TRYWAIT P1, [R22+URZ+0x260], R4 ;  /* 0x00026004160075a7 */ /* 0x000e6400080211ff */
[----:B-1----:R-:W-:Y:S05]  /*6ef0*/  @!P1 BRA `(.L_x_128) ;  /* 0x0000002800289947 */ /* 0x002fea0003800000 */
.L_x_127:
[----:B------:R-:W-:Y:S05]  /*6f00*/  @!P0 BRA `(.L_x_129) ;  /* 0x0000000000408947 */ /* 0x000fea0003800000 */
[----:B------:R-:W1:Y:S01]  /*6f10*/  LDCU.64 UR8, c[0x4][0x70] ;  /* 0x01000e00ff0877ac */ /* 0x000e620008000a00 */
[----:B------:R-:W-:Y:S01]  /*6f20*/  MOV R15, 0x0 ;  /* 0x00000000000f7802 */ /* 0x000fe20000000f00 */
[----:B------:R-:W-:Y:S02]  /*6f30*/  HFMA2 R12, -RZ, RZ, 0, 5.9604644775390625e-08 ;  /* 0x00000001ff0c7431 */ /* 0x000fe400000001ff */
[----:B------:R-:W-:Y:S02]  /*6f40*/  IMAD.MOV.U32 R8, RZ, RZ, 0x192 ;  /* 0x00000192ff087424 */ /* 0x000fe400078e00ff */
[----:B------:R-:W-:Y:S01]  /*6f50*/  IMAD.MOV.U32 R13, RZ, RZ, RZ ;  /* 0x000000ffff0d7224 */ /* 0x000fe200078e00ff */
[----:B------:R-:W5:Y:S01]  /*6f60*/  LDCU.64 UR6, c[0x4][0x78] ;  /* 0x01000f00ff0677ac */ /* 0x000f620008000a00 */
[----:B------:R-:W2:Y:S01]  /*6f70*/  LDC.64 R14, c[0x4][R15] ;  /* 0x010000000f0e7b82 */ /* 0x000ea20000000a00 */
[----:B------:R-:W3:Y:S01]  /*6f80*/  LDCU.64 UR4, c[0x4][0x10] ;  /* 0x01000200ff0477ac */ /* 0x000ee20008000a00 */
[----:B-1----:R-:W-:Y:S01]  /*6f90*/  MOV R5, UR9 ;  /* 0x0000000900057c02 */ /* 0x002fe20008000f00 */
[----:B------:R-:W-:Y:S01]  /*6fa0*/  IMAD.U32 R4, RZ, RZ, UR8 ;  /* 0x00000008ff047e24 */ /* 0x000fe2000f8e00ff */
[----:B-----5:R-:W-:Y:S01]  /*6fb0*/  MOV R7, UR7 ;  /* 0x0000000700077c02 */ /* 0x020fe20008000f00 */
[----:B------:R-:W-:Y:S01]  /*6fc0*/  IMAD.U32 R6, RZ, RZ, UR6 ;  /* 0x00000006ff067e24 */ /* 0x000fe2000f8e00ff */
[----:B---3--:R-:W-:Y:S01]  /*6fd0*/  MOV R11, UR5 ;  /* 0x00000005000b7c02 */ /* 0x008fe20008000f00 */
[----:B------:R-:W-:Y:S02]  /*6fe0*/  IMAD.U32 R10, RZ, RZ, UR4 ;  /* 0x00000004ff0a7e24 */ /* 0x000fe4000f8e00ff */
[----:B------:R-:W-:Y:S07]  /*6ff0*/  LEPC R20, `(.L_x_129) ;  /* 0x000000001014794e */ /* 0x000fee0000000000 */
[----:B--2-4-:R-:W-:Y:S05]  /*7000*/  CALL.ABS.NOINC R14 ;  /* 0x000000000e007343 */ /* 0x014fea0003c00000 */
.L_x_129:
[----:B------:R-:W-:Y:S01]  /*7010*/  LOP3.LUT P0, RZ, R142, 0x60, RZ, 0xc0, !PT ;  /* 0x000000608eff7812 */ /* 0x000fe2000780c0ff */
[----:B------:R-:W-:Y:S05]  /*7020*/  WARPSYNC.ALL ;  /* 0x0000000000007948 */ /* 0x000fea0003800000 */
[----:B---3--:R-:W-:Y:S01]  /*7030*/  IMAD.U32 R130, R26, 0x10000, RZ ;  /* 0x000100001a827824 */ /* 0x008fe200078e00ff */
[----:B------:R-:W-:Y:S01]  /*7040*/  R2UR UR4, R2 ;  /* 0x00000000020472ca */ /* 0x000fe200000e0000 */
[----:B------:R-:W-:Y:S01]  /*7050*/  IMAD.U32 R124, R16, 0x10000, RZ ;  /* 0x00010000107c7824 */ /* 0x000fe200078e00ff */
[----:B------:R-:W-:Y:S01]  /*7060*/  R2UR UR5, R22 ;  /* 0x00000000160572ca */ /* 0x000fe200000e0000 */
[----:B------:R-:W-:Y:S01]  /*7070*/  IMAD.SHL.U32 R117, R18, 0x100, RZ ;  /* 0x0000010012757824 */ /* 0x000fe200078e00ff */
[C---:B------:R-:W-:Y:S01]  /*7080*/  PRMT R0, R24.reuse, 0x8880, RZ ;  /* 0x0000888018007816 */ /* 0x040fe200000000ff */
[----:B------:R-:W-:Y:S01]  /*7090*/  IMAD.U32 R109, R85, 0x10000, RZ ;  /* 0x00010000556d7824 */ /* 0x000fe200078e00ff */
[----:B------:R-:W-:Y:S01]  /*70a0*/  SHF.L.U32 R2, R24, 0x10, RZ ;  /* 0x0000001018027819 */ /* 0x000fe200000006ff */
[----:B------:R-:W-:Y:S01]  /*70b0*/  IMAD.U32 R94, R90, 0x10000, RZ ;  /* 0x000100005a5e7824 */ /* 0x000fe200078e00ff */
[----:B------:R-:W-:Y:S01]  /*70c0*/  SHF.L.U32 R3, R24, 0x8, RZ ;  /* 0x0000000818037819 */ /* 0x000fe200000006ff */
[----:B------:R-:W-:Y:S01]  /*70d0*/  IMAD.SHL.U32 R102, R87, 0x100, RZ ;  /* 0x0000010057667824 */ /* 0x000fe200078e00ff */
[----:B------:R-:W-:Y:S01]  /*70e0*/  SHF.R.S32.HI R72, RZ, 0x18, R24 ;  /* 0x00000018ff487819 */ /* 0x000fe20000011418 */
[----:B------:R-:W-:Y:S01]  /*70f0*/  BSSY.RECONVERGENT B0, `(.L_x_130) ;  /* 0x0000124000007945 */ /* 0x000fe20003800200 */
[C---:B------:R-:W-:Y:S02]  /*7100*/  PRMT R133, R25.reuse, 0x8880, RZ ;  /* 0x0000888019857816 */ /* 0x040fe400000000ff */
[C---:B------:R-:W-:Y:S02]  /*7110*/  SHF.L.U32 R73, R25.reuse, 0x10, RZ ;  /* 0x0000001019497819 */ /* 0x040fe400000006ff */
[----:B------:R-:W-:Y:S02]  /*7120*/  SHF.L.U32 R132, R25, 0x8, RZ ;  /* 0x0000000819847819 */ /* 0x000fe400000006ff */
[----:B------:R-:W-:Y:S02]  /*7130*/  SHF.R.S32.HI R74, RZ, 0x18, R25 ;  /* 0x00000018ff4a7819 */ /* 0x000fe40000011419 */
[C---:B------:R-:W-:Y:S02]  /*7140*/  PRMT R131, R26.reuse, 0x8880, RZ ;  /* 0x000088801a837816 */ /* 0x040fe400000000ff */
[----:B------:R-:W-:Y:S02]  /*7150*/  SHF.L.U32 R129, R26, 0x8, RZ ;  /* 0x000000081a817819 */ /* 0x000fe400000006ff */
[----:B------:R-:W-:Y:S02]  /*7160*/  SHF.R.S32.HI R75, RZ, 0x18, R26 ;  /* 0x00000018ff4b7819 */ /* 0x000fe4000001141a */
        /* <DEDUP_REMOVED lines=18> */
[----:B------:R-:W1:Y:S01]  /*7290*/  LDTM.x64 R4, tmem[UR4] ;  /* 0x00000004000479ee */ /* 0x000e620008340000 */
[----:B------:R-:W-:Y:S01]  /*72a0*/  NOP ;  /* 0x0000000000007918 */ /* 0x000fe20000000000 */
[----:B------:R-:W-:Y:S01]  /*72b0*/  SHF.R.S32.HI R73, RZ, 0x18, R73 ;  /* 0x00000018ff497819 */ /* 0x000fe20000011449 */
[----:B------:R-:W-:Y:S01]  /*72c0*/  UIADD3 UR4, UPT, UPT, UR5, 0x280, URZ ;  /* 0x0000028005047890 */ /* 0x000fe2000fffe0ff */
[----:B------:R-:W-:Y:S02]  /*72d0*/  SHF.R.S32.HI R2, RZ, 0x18, R2 ;  /* 0x00000018ff027819 */ /* 0x000fe40000011402 */
[----:B------:R-:W-:Y:S01]  /*72e0*/  SHF.R.S32.HI R3, RZ, 0x18, R3 ;  /* 0x00000018ff037819 */ /* 0x000fe20000011403 */
[----:B------:R-:W-:Y:S01]  /*72f0*/  UPRMT UR4, UR48, 0x654, UR4 ;  /* 0x0000065430047896 */ /* 0x000fe20008000004 */
[C---:B------:R-:W-:Y:S02]  /*7300*/  PRMT R113, R84.reuse, 0x8880, RZ ;  /* 0x0000888054717816 */ /* 0x040fe400000000ff */
[----:B------:R-:W-:Y:S02]  /*7310*/  SHF.L.U32 R112, R84, 0x10, RZ ;  /* 0x0000001054707819 */ /* 0x000fe400000006ff */
[----:B------:R-:W-:Y:S02]  /*7320*/  PRMT R110, R85, 0x8880, RZ ;  /* 0x00008880556e7816 */ /* 0x000fe400000000ff */
[----:B------:R-:W-:Y:S02]  /*7330*/  SHF.R.S32.HI R81, RZ, 0x18, R84 ;  /* 0x00000018ff517819 */ /* 0x000fe40000011454 */
[----:B-1----:R-:W-:Y:S01]  /*7340*/  SYNCS.ARRIVE.TRANS64.RED.A1T0 RZ, [UR4], RZ ;  /* 0x000000ffffff79a7 */ /* 0x002fe20008100404 */
[C---:B------:R-:W-:Y:S02]  /*7350*/  PRMT R107, R86.reuse, 0x8880, RZ ;  /* 0x00008880566b7816 */ /* 0x040fe400000000ff */
[----:B------:R-:W-:Y:S02]  /*7360*/  SHF.R.S32.HI R82, RZ, 0x18, R85 ;  /* 0x00000018ff527819 */ /* 0x000fe40000011455 */
[----:B------:R-:W-:Y:S02]  /*7370*/  SHF.L.U32 R106, R86, 0x10, RZ ;  /* 0x00000010566a7819 */ /* 0x000fe400000006ff */
[C---:B------:R-:W-:Y:S01]  /*7380*/  PRMT R104, R87.reuse, 0x8880, RZ ;  /* 0x0000888057687816 */ /* 0x040fe200000000ff */
[C---:B----4-:R-:W-:Y:S01]  /*7390*/  IMAD R4, R70.reuse, R4, RZ ;  /* 0x0000000446047224 */ /* 0x050fe200078e02ff */
[----:B------:R-:W-:Y:S01]  /*73a0*/  SHF.R.S32.HI R83, RZ, 0x18, R86 ;  /* 0x00000018ff537819 */ /* 0x000fe20000011456 */
[C---:B------:R-:W-:Y:S01]  /*73b0*/  IMAD R5, R70.reuse, R5, RZ ;  /* 0x0000000546057224 */ /* 0x040fe200078e02ff */
[----:B------:R-:W-:Y:S01]  /*73c0*/  SHF.L.U32 R103, R87, 0x10, RZ ;  /* 0x0000001057677819 */ /* 0x000fe200000006ff */
[----:B------:R-:W-:Y:S01]  /*73d0*/  IMAD R6, R70, R6, RZ ;  /* 0x0000000646067224 */ /* 0x000fe200078e02ff */
[----:B------:R-:W-:Y:S01]  /*73e0*/  PRMT R101, R88, 0x8880, RZ ;  /* 0x0000888058657816 */ /* 0x000fe200000000ff */
[-C--:B------:R-:W-:Y:S01]  /*73f0*/  IMAD R4, R0, R71.reuse, R4 ;  /* 0x0000004700047224 */ /* 0x080fe200078e0204 */
[----:B------:R-:W-:Y:S01]  /*7400*/  SHF.L.U32 R100, R88, 0x10, RZ ;  /* 0x0000001058647819 */ /* 0x000fe200000006ff */
[-C--:B------:R-:W-:Y:S01]  /*7410*/  IMAD R5, R2, R71.reuse, R5 ;  /* 0x0000004702057224 */ /* 0x080fe200078e0205 */
[----:B------:R-:W-:Y:S01]  /*7420*/  PRMT R98, R89, 0x8880, RZ ;  /* 0x0000888059627816 */ /* 0x000fe200000000ff */
[----:B------:R-:W-:Y:S01]  /*7430*/  IMAD R6, R3, R71, R6 ;  /* 0x0000004703067224 */ /* 0x000fe200078e0206 */
[----:B------:R-:W-:Y:S01]  /*7440*/  SHF.L.U32 R97, R89, 0x10, RZ ;  /* 0x0000001059617819 */ /* 0x000fe200000006ff */
[----:B------:R-:W-:Y:S01]  /*7450*/  IMAD R3, R70, R18, RZ ;  /* 0x0000001246037224 */ /* 0x000fe200078e02ff */
[----:B------:R-:W-:Y:S01]  /*7460*/  PRMT R95, R90, 0x8880, RZ ;  /* 0x000088805a5f7816 */ /* 0x000fe200000000ff */
[C---:B------:R-:W-:Y:S01]  /*7470*/  IMAD R18, R70.reuse, R22, RZ ;  /* 0x0000001646127224 */ /* 0x040fe200078e02ff */
[----:B------:R-:W-:Y:S01]  /*7480*/  PRMT R92, R91, 0x8880, RZ ;  /* 0x000088805b5c7816 */ /* 0x000fe200000000ff */
[----:B------:R-:W-:Y:S01]  /*7490*/  IMAD R22, R70, R26, RZ ;  /* 0x0000001a46167224 */ /* 0x000fe200078e02ff */
[----:B------:R-:W-:Y:S01]  /*74a0*/  SHF.L.U32 R111, R84, 0x8, RZ ;  /* 0x00000008546f7819 */ /* 0x000fe200000006ff */
[C---:B------:R-:W-:Y:S01]  /*74b0*/  IMAD R26, R70.reuse, R30, RZ ;  /* 0x0000001e461a7224 */ /* 0x040fe200078e02ff */
[----:B------:R-:W-:Y:S01]  /*74c0*/  SHF.R.S32.HI R84, RZ, 0x18, R87 ;  /* 0x00000018ff547819 */ /* 0x000fe20000011457 */
[C---:B------:R-:W-:Y:S01]  /*74d0*/  IMAD R7, R70.reuse, R7, RZ ;  /* 0x0000000746077224 */ /* 0x040fe200078e02ff */
[----:B------:R-:W-:Y:S01]  /*74e0*/  SHF.R.S32.HI R87, RZ, 0x18, R90 ;  /* 0x00000018ff577819 */ /* 0x000fe2000001145a */
[C---:B------:R-:W-:Y:S01]  /*74f0*/  IMAD R30, R70.reuse, R34, RZ ;  /* 0x00000022461e7224 */ /* 0x040fe200078e02ff */
[----:B------:R-:W-:Y:S01]  /*7500*/  SHF.L.U32 R108, R85, 0x8, RZ ;  /* 0x00000008556c7819 */ /* 0x000fe200000006ff */
[C---:B------:R-:W-:Y:S01]  /*7510*/  IMAD R34, R70.reuse, R38, RZ ;  /* 0x0000002646227224 */ /* 0x040fe200078e02ff */
[----:B------:R-:W-:Y:S01]  /*7520*/  SHF.R.S32.HI R85, RZ, 0x18, R88 ;  /* 0x00000018ff557819 */ /* 0x000fe20000011458 */
[----:B------:R-:W-:Y:S01]  /*7530*/  IMAD R38, R70, R42, RZ ;  /* 0x0000002a46267224 */ /* 0x000fe200078e02ff */
[----:B------:R-:W-:Y:S01]  /*7540*/  SHF.L.U32 R105, R86, 0x8, RZ ;  /* 0x0000000856697819 */ /* 0x000fe200000006ff */
[C---:B------:R-:W-:Y:S01]  /*7550*/  IMAD R0, R70.reuse, R16, RZ ;  /* 0x0000001046007224 */ /* 0x040fe200078e02ff */
[----:B------:R-:W-:Y:S01]  /*7560*/  SHF.R.S32.HI R86, RZ, 0x18, R89 ;  /* 0x00000018ff567819 */ /* 0x000fe20000011459 */
[----:B------:R-:W-:Y:S01]  /*7570*/  IMAD R42, R70, R46, RZ ;  /* 0x0000002e462a7224 */ /* 0x000fe200078e02ff */
[----:B------:R-:W-:Y:S01]  /*7580*/  SHF.L.U32 R99, R88, 0x8, RZ ;  /* 0x0000000858637819 */ /* 0x000fe200000006ff */
[----:B------:R-:W-:Y:S01]  /*7590*/  IMAD R7, R72, R71, R7 ;  /* 0x0000004748077224 */ /* 0x000fe200078e0207 */
[----:B------:R-:W-:Y:S01]  /*75a0*/  MOV R72, R133 ;  /* 0x0000008500487202 */ /* 0x000fe20000000f00 */
[C---:B------:R-:W-:Y:S01]  /*75b0*/  IMAD R16, R70.reuse, R20, RZ ;  /* 0x0000001446107224 */ /* 0x040fe200078e02ff */
[----:B------:R-:W-:Y:S01]  /*75c0*/  SHF.R.S32.HI R88, RZ, 0x18, R91 ;  /* 0x00000018ff587819 */ /* 0x000fe2000001145b */
[C---:B------:R-:W-:Y:S01]  /*75d0*/  IMAD R46, R70.reuse, R50, RZ ;  /* 0x00000032462e7224 */ /* 0x040fe200078e02ff */
[----:B------:R-:W-:Y:S01]  /*75e0*/  SHF.L.U32 R96, R89, 0x8, RZ ;  /* 0x0000000859607819 */ /* 0x000fe200000006ff */
[----:B------:R-:W-:Y:S01]  /*75f0*/  IMAD R2, R70, R17, RZ ;  /* 0x0000001146027224 */ /* 0x000fe200078e02ff */
[----:B------:R-:W-:Y:S01]  /*7600*/  SHF.L.U32 R93, R90, 0x8, RZ ;  /* 0x000000085a5d7819 */ /* 0x000fe200000006ff */
[C---:B------:R-:W-:Y:S01]  /*7610*/  IMAD R20, R70.reuse, R24, RZ ;  /* 0x0000001846147224 */ /* 0x040fe200078e02ff */
[C---:B------:R-:W-:Y:S01]  /*7620*/  SHF.L.U32 R90, R91.reuse, 0x10, RZ ;  /* 0x000000105b5a7819 */ /* 0x040fe200000006ff */
[C---:B------:R-:W-:Y:S01]  /*7630*/  IMAD R50, R70.reuse, R54, RZ ;  /* 0x0000003646327224 */ /* 0x040fe200078e02ff */
[----:B------:R-:W-:Y:S01]  /*7640*/  SHF.L.U32 R89, R91, 0x8, RZ ;  /* 0x000000085b597819 */ /* 0x000fe200000006ff */
[----:B------:R-:W-:Y:S01]  /*7650*/  IMAD R17, R70, R21, RZ ;  /* 0x0000001546117224 */ /* 0x000fe200078e02ff */
[----:B------:R-:W-:Y:S01]  /*7660*/  IADD3 R68, PT, PT, R68, 0x1, RZ ;  /* 0x0000000144447810 */ /* 0x000fe20007ffe0ff */
[C---:B------:R-:W-:Y:S02]  /*7670*/  IMAD R24, R70.reuse, R28, RZ ;  /* 0x0000001c46187224 */ /* 0x040fe400078e02ff */
[C---:B------:R-:W-:Y:S02]  /*7680*/  IMAD R54, R70.reuse, R58, RZ ;  /* 0x0000003a46367224 */ /* 0x040fe400078e02ff */
[C---:B------:R-:W-:Y:S02]  /*7690*/  IMAD R8, R70.reuse, R8, RZ ;  /* 0x0000000846087224 */ /* 0x040fe400078e02ff */
[C---:B------:R-:W-:Y:S02]  /*76a0*/  IMAD R21, R70.reuse, R25, RZ ;  /* 0x0000001946157224 */ /* 0x040fe400078e02ff */
[C---:B------:R-:W-:Y:S02]  /*76b0*/  IMAD R28, R70.reuse, R32, RZ ;  /* 0x00000020461c7224 */ /* 0x040fe400078e02ff */
[C---:B------:R-:W-:Y:S02]  /*76c0*/  IMAD R58, R70.reuse, R62, RZ ;  /* 0x0000003e463a7224 */ /* 0x040fe400078e02ff */
[C---:B------:R-:W-:Y:S02]  /*76d0*/  IMAD R25, R70.reuse, R29, RZ ;  /* 0x0000001d46197224 */ /* 0x040fe400078e02ff */
[C---:B------:R-:W-:Y:S02]  /*76e0*/  IMAD R32, R70.reuse, R36, RZ ;  /* 0x0000002446207224 */ /* 0x040fe400078e02ff */
[C---:B------:R-:W-:Y:S01]  /*76f0*/  IMAD R62, R70.reuse, R66, RZ ;  /* 0x00000042463e7224 */ /* 0x040fe200078e02ff */
[----:B------:R-:W-:Y:S01]  /*7700*/  I2IP.S8.S32.SAT R66, R7, R6, RZ ;  /* 0x0000000607427239 */ /* 0x000fe200000014ff */
[C---:B------:R-:W-:Y:S01]  /*7710*/  IMAD R9, R70.reuse, R9, RZ ;  /* 0x0000000946097224 */ /* 0x040fe200078e02ff */
[----:B------:R-:W-:Y:S01]  /*7720*/  SHF.R.S32.HI R6, RZ, 0x18, R132 ;  /* 0x00000018ff067819 */ /* 0x000fe20000011484 */
[C---:B------:R-:W-:Y:S02]  /*7730*/  IMAD R29, R70.reuse, R33, RZ ;  /* 0x00000021461d7224 */ /* 0x040fe400078e02ff */
[C---:B------:R-:W-:Y:S02]  /*7740*/  IMAD R36, R70.reuse, R40, RZ ;  /* 0x0000002846247224 */ /* 0x040fe400078e02ff */
[C---:B------:R-:W-:Y:S02]  /*7750*/  IMAD R33, R70.reuse, R37, RZ ;  /* 0x0000002546217224 */ /* 0x040fe400078e02ff */
[C---:B------:R-:W-:Y:S02]  /*7760*/  IMAD R40, R70.reuse, R44, RZ ;  /* 0x0000002c46287224 */ /* 0x040fe400078e02ff */
[C---:B------:R-:W-:Y:S02]  /*7770*/  IMAD R10, R70.reuse, R10, RZ ;  /* 0x0000000a460a7224 */ /* 0x040fe400078e02ff */
[C---:B------:R-:W-:Y:S02]  /*7780*/  IMAD R37, R70.reuse, R41, RZ ;  /* 0x0000002946257224 */ /* 0x040fe400078e02ff */
[----:B------:R-:W-:Y:S02]  /*7790*/  IMAD R44, R70, R48, RZ ;  /* 0x00000030462c7224 */ /* 0x000fe400078e02ff */
[----:B------:R-:W-:Y:S01]  /*77a0*/  IMAD R8, R72, R71, R8 ;  /* 0x0000004748087224 */ /* 0x000fe200078e0208 */
[----:B------:R-:W-:Y:S01]  /*77b0*/  I2IP.S8.S32.SAT R72, R5, R4, R66 ;  /* 0x0000000405487239 */ /* 0x000fe20000001442 */
[C---:B------:R-:W-:Y:S01]  /*77c0*/  IMAD R41, R70.reuse, R45, RZ ;  /* 0x0000002d46297224 */ /* 0x040fe200078e02ff */
[----:B------:R-:W-:Y:S01]  /*77d0*/  SHF.R.S32.HI R4, RZ, 0x18, R127 ;  /* 0x00000018ff047819 */ /* 0x000fe2000001147f */
[C---:B------:R-:W-:Y:S01]  /*77e0*/  IMAD R48, R70.reuse, R52, RZ ;  /* 0x0000003446307224 */ /* 0x040fe200078e02ff */
[----:B------:R-:W-:Y:S01]  /*77f0*/  SHF.R.S32.HI R5, RZ, 0x18, R126 ;  /* 0x00000018ff057819 */ /* 0x000fe2000001147e */
[C---:B------:R-:W-:Y:S02]  /*7800*/  IMAD R11, R70.reuse, R11, RZ ;  /* 0x0000000b460b7224 */ /* 0x040fe400078e02ff */
[C---:B------:R-:W-:Y:S02]  /*7810*/  IMAD R45, R70.reuse, R49, RZ ;  /* 0x00000031462d7224 */ /* 0x040fe400078e02ff */
[C---:B------:R-:W-:Y:S02]  /*7820*/  IMAD R52, R70.reuse, R56, RZ ;  /* 0x0000003846347224 */ /* 0x040fe400078e02ff */
[----:B------:R-:W-:Y:S02]  /*7830*/  IMAD R9, R73, R71, R9 ;  /* 0x0000004749097224 */ /* 0x000fe400078e0209 */
[C---:B------:R-:W-:Y:S02]  /*7840*/  IMAD R49, R70.reuse, R53, RZ ;  /* 0x0000003546317224 */ /* 0x040fe400078e02ff */
[C---:B------:R-:W-:Y:S02]  /*7850*/  IMAD R56, R70.reuse, R60, RZ ;  /* 0x0000003c46387224 */ /* 0x040fe400078e02ff */
[C---:B------:R-:W-:Y:S02]  /*7860*/  IMAD R12, R70.reuse, R12, RZ ;  /* 0x0000000c460c7224 */ /* 0x040fe400078e02ff */
[C---:B------:R-:W-:Y:S02]  /*7870*/  IMAD R53, R70.reuse, R57, RZ ;  /* 0x0000003946357224 */ /* 0x040fe400078e02ff */
[----:B------:R-:W-:Y:S01]  /*7880*/  IMAD R60, R70, R64, RZ ;  /* 0x00000040463c7224 */ /* 0x000fe200078e02ff */
[----:B------:R-:W-:Y:S01]  /*7890*/  SHF.R.S32.HI R64, RZ, 0x18, R130 ;  /* 0x00000018ff407819 */ /* 0x000fe20000011482 */
[----:B------:R-:W-:Y:S02]  /*78a0*/  IMAD.MOV.U32 R7, RZ, RZ, R131 ;  /* 0x000000ffff077224 */ /* 0x000fe400078e0083 */
[----:B------:R-:W-:Y:S01]  /*78b0*/  IMAD R10, R6, R71, R10 ;  /* 0x00000047060a7224 */ /* 0x000fe200078e020a */
[----:B------:R-:W-:Y:S01]  /*78c0*/  MOV R6, R128 ;  /* 0x0000008000067202 */ /* 0x000fe20000000f00 */
[C---:B------:R-:W-:Y:S02]  /*78d0*/  IMAD R57, R70.reuse, R61, RZ ;  /* 0x0000003d46397224 */ /* 0x040fe400078e02ff */
[C---:B------:R-:W-:Y:S02]  /*78e0*/  IMAD R13, R70.reuse, R13, RZ ;  /* 0x0000000d460d7224 */ /* 0x040fe400078e02ff */
[----:B------:R-:W-:Y:S01]  /*78f0*/  IMAD R61, R70, R65, RZ ;  /* 0x00000041463d7224 */ /* 0x000fe200078e02ff */
[----:B------:R-:W-:Y:S01]  /*7900*/  SHF.R.S32.HI R65, RZ, 0x18, R129 ;  /* 0x00000018ff417819 */ /* 0x000fe20000011481 */
[-C--:B------:R-:W-:Y:S02]  /*7910*/  IMAD R11, R74, R71.reuse, R11 ;  /* 0x000000474a0b7224 */ /* 0x080fe400078e020b */
[C---:B------:R-:W-:Y:S02]  /*7920*/  IMAD R14, R70.reuse, R14, RZ ;  /* 0x0000000e460e7224 */ /* 0x040fe400078e02ff */
[----:B------:R-:W-:Y:S01]  /*7930*/  IMAD R12, R7, R71, R12 ;  /* 0x00000047070c7224 */ /* 0x000fe200078e020c */
[----:B------:R-:W-:Y:S01]  /*7940*/  I2IP.S8.S32.SAT R10, R11, R10, RZ ;  /* 0x0000000a0b0a7239 */ /* 0x000fe200000014ff */
[----:B------:R-:W-:Y:S01]  /*7950*/  IMAD R15, R70, R15, RZ ;  /* 0x0000000f460f7224 */ /* 0x000fe200078e02ff */
[----:B------:R-:W-:Y:S01]  /*7960*/  SHF.R.S32.HI R7, RZ, 0x18, R123 ;  /* 0x00000018ff077819 */ /* 0x000fe2000001147b */
[-C--:B------:R-:W-:Y:S01]  /*7970*/  IMAD R13, R64, R71.reuse, R13 ;  /* 0x00000047400d7224 */ /* 0x080fe200078e020d */
[----:B------:R-:W-:Y:S01]  /*7980*/  I2IP.S8.S32.SAT R73, R9, R8, R10 ;  /* 0x0000000809497239 */ /* 0x000fe2000000140a */
[-C--:B------:R-:W-:Y:S02]  /*7990*/  IMAD R14, R65, R71.reuse, R14 ;  /* 0x00000047410e7224 */ /* 0x080fe400078e020e */
[-C--:B------:R-:W-:Y:S02]  /*79a0*/  IMAD R15, R75, R71.reuse, R15 ;  /* 0x000000474b0f7224 */ /* 0x080fe400078e020f */
[----:B------:R-:W-:Y:S01]  /*79b0*/  IMAD R0, R6, R71, R0 ;  /* 0x0000004706007224 */ /* 0x000fe200078e0200 */
[----:B------:R-:W-:Y:S01]  /*79c0*/  SHF.R.S32.HI R6, RZ, 0x18, R124 ;  /* 0x00000018ff067819 */ /* 0x000fe2000001147c */
[----:B------:R-:W-:Y:S01]  /*79d0*/  IMAD R19, R70, R19, RZ ;  /* 0x0000001346137224 */ /* 0x000fe200078e02ff */
[----:B------:R-:W-:Y:S01]  /*79e0*/  I2IP.S8.S32.SAT R14, R15, R14, RZ ;  /* 0x0000000e0f0e7239 */ /* 0x000fe200000014ff */
[----:B------:R-:W-:Y:S01]  /*79f0*/  IMAD R2, R4, R71, R2 ;  /* 0x0000004704027224 */ /* 0x000fe200078e0202 */
[----:B------:R-:W-:Y:S01]  /*7a00*/  MOV R4, R125 ;  /* 0x0000007d00047202 */ /* 0x000fe20000000f00 */
[-C--:B------:R-:W-:Y:S01]  /*7a10*/  IMAD R3, R5, R71.reuse, R3 ;  /* 0x0000004705037224 */ /* 0x080fe200078e0203 */
[----:B------:R-:W-:Y:S01]  /*7a20*/  I2IP.S8.S32.SAT R74, R13, R12, R14 ;  /* 0x0000000c0d4a7239 */ /* 0x000fe2000000140e */
[-C--:B------:R-:W-:Y:S02]  /*7a30*/  IMAD R19, R76, R71.reuse, R19 ;  /* 0x000000474c137224 */ /* 0x080fe400078e0213 */
[----:B------:R-:W-:Y:S01]  /*7a40*/  IMAD R16, R4, R71, R16 ;  /* 0x0000004704107224 */ /* 0x000fe200078e0210 */
[----:B------:R-:W-:Y:S01]  /*7a50*/  SHF.R.S32.HI R4, RZ, 0x18, R121 ;  /* 0x00000018ff047819 */ /* 0x000fe20000011479 */
[----:B------:R-:W-:Y:S01]  /*7a60*/  IMAD R23, R70, R23, RZ ;  /* 0x0000001746177224 */ /* 0x000fe200078e02ff */
[----:B------:R-:W-:Y:S01]  /*7a70*/  I2IP.S8.S32.SAT R19, R19, R3, RZ ;  /* 0x0000000313137239 */ /* 0x000fe200000014ff */
[-C--:B------:R-:W-:Y:S01]  /*7a80*/  IMAD R17, R6, R71.reuse, R17 ;  /* 0x0000004706117224 */ /* 0x080fe200078e0211 */
[----:B------:R-:W-:Y:S01]  /*7a90*/  MOV R3, R122 ;  /* 0x0000007a00037202 */ /* 0x000fe20000000f00 */
[-C--:B------:R-:W-:Y:S01]  /*7aa0*/  IMAD R18, R7, R71.reuse, R18 ;  /* 0x0000004707127224 */ /* 0x080fe200078e0212 */
[----:B------:R-:W-:Y:S01]  /*7ab0*/  I2IP.S8.S32.SAT R75, R2, R0, R19 ;  /* 0x00000000024b7239 */ /* 0x000fe20000001413 */
[-C--:B------:R-:W-:Y:S01]  /*7ac0*/  IMAD R23, R77, R71.reuse, R23 ;  /* 0x000000474d177224 */ /* 0x080fe200078e0217 */
[----:B------:R-:W-:Y:S01]  /*7ad0*/  SHF.R.S32.HI R0, RZ, 0x18, R120 ;  /* 0x00000018ff007819 */ /* 0x000fe20000011478 */
[----:B------:R-:W-:Y:S01]  /*7ae0*/  IMAD R20, R3, R71, R20 ;  /* 0x0000004703147224 */ /* 0x000fe200078e0214 */
[----:B------:R-:W-:Y:S01]  /*7af0*/  MOV R2, R119 ;  /* 0x0000007700027202 */ /* 0x000fe20000000f00 */
[----:B------:R-:W-:Y:S01]  /*7b00*/  IMAD R27, R70, R27, RZ ;  /* 0x0000001b461b7224 */ /* 0x000fe200078e02ff */
[----:B------:R1:W-:Y:S01]  /*7b10*/  STS.128 [R146+UR44+0x2400], R72 ;  /* 0x0024004892007988 */ /* 0x0003e20008000c2c */
[-C--:B------:R-:W-:Y:S01]  /*7b20*/  IMAD R21, R4, R71.reuse, R21 ;  /* 0x0000004704157224 */ /* 0x080fe200078e0215 */
[----:B------:R-:W-:Y:S01]  /*7b30*/  I2IP.S8.S32.SAT R18, R23, R18, RZ ;  /* 0x0000001217127239 */ /* 0x000fe200000014ff */
[-C--:B------:R-:W-:Y:S01]  /*7b40*/  IMAD R22, R0, R71.reuse, R22 ;  /* 0x0000004700167224 */ /* 0x080fe200078e0216 */
[----:B------:R-:W-:Y:S01]  /*7b50*/  SHF.R.S32.HI R3, RZ, 0x18, R118 ;  /* 0x00000018ff037819 */ /* 0x000fe20000011476 */
[-C--:B------:R-:W-:Y:S01]  /*7b60*/  IMAD R27, R78, R71.reuse, R27 ;  /* 0x000000474e1b7224 */ /* 0x080fe200078e021b */
[----:B------:R-:W-:Y:S01]  /*7b70*/  SHF.R.S32.HI R4, RZ, 0x18, R117 ;  /* 0x00000018ff047819 */ /* 0x000fe20000011475 */
[----:B------:R-:W-:Y:S01]  /*7b80*/  IMAD R24, R2, R71, R24 ;  /* 0x0000004702187224 */ /* 0x000fe200078e0218 */
[----:B------:R-:W-:Y:S01]  /*7b90*/  I2IP.S8.S32.SAT R16, R17, R16, R18 ;  /* 0x0000001011107239 */ /* 0x000fe20000001412 */
[----:B------:R-:W-:Y:S01]  /*7ba0*/  IMAD R31, R70, R31, RZ ;  /* 0x0000001f461f7224 */ /* 0x000fe200078e02ff */
[----:B------:R-:W-:Y:S01]  /*7bb0*/  I2IP.S8.S32.SAT R17, R27, R22, RZ ;  /* 0x000000161b117239 */ /* 0x000fe200000014ff */
[-C--:B------:R-:W-:Y:S01]  /*7bc0*/  IMAD R25, R3, R71.reuse, R25 ;  /* 0x0000004703197224 */ /* 0x080fe200078e0219 */
[----:B------:R-:W-:Y:S01]  /*7bd0*/  SHF.R.S32.HI R2, RZ, 0x18, R115 ;  /* 0x00000018ff027819 */ /* 0x000fe20000011473 */
[-C--:B------:R-:W-:Y:S01]  /*7be0*/  IMAD R26, R4, R71.reuse, R26 ;  /* 0x00000047041a7224 */ /* 0x080fe200078e021a */
[----:B------:R-:W-:Y:S01]  /*7bf0*/  I2IP.S8.S32.SAT R17, R21, R20, R17 ;  /* 0x0000001415117239 */ /* 0x000fe20000001411 */
[----:B------:R-:W-:Y:S01]  /*7c00*/  IMAD.MOV.U32 R0, RZ, RZ, R116 ;  /* 0x000000ffff007224 */ /* 0x000fe200078e0074 */
[----:B------:R-:W-:Y:S01]  /*7c10*/  SHF.R.S32.HI R3, RZ, 0x18, R114 ;  /* 0x00000018ff037819 */ /* 0x000fe20000011472 */
[-C--:B------:R-:W-:Y:S01]  /*7c20*/  IMAD R31, R79, R71.reuse, R31 ;  /* 0x000000474f1f7224 */ /* 0x080fe200078e021f */
[----:B------:R-:W-:Y:S01]  /*7c30*/  SHF.R.S32.HI R4, RZ, 0x18, R108 ;  /* 0x00000018ff047819 */ /* 0x000fe2000001146c */
[----:B------:R-:W-:Y:S01]  /*7c40*/  IMAD R28, R0, R71, R28 ;  /* 0x00000047001c7224 */ /* 0x000fe200078e021c */
[----:B------:R-:W-:Y:S01]  /*7c50*/  MOV R0, R113 ;  /* 0x0000007100007202 */ /* 0x000fe20000000f00 */
[----:B------:R-:W-:Y:S01]  /*7c60*/  IMAD R35, R70, R35, RZ ;  /* 0x0000002346237224 */ /* 0x000fe200078e02ff */
[----:B------:R-:W-:Y:S01]  /*7c70*/  I2IP.S8.S32.SAT R18, R31, R26, RZ ;  /* 0x0000001a1f127239 */ /* 0x000fe200000014ff */
[-C--:B------:R-:W-:Y:S01]  /*7c80*/  IMAD R29, R2, R71.reuse, R29 ;  /* 0x00000047021d7224 */ /* 0x080fe200078e021d */
[----:B------:R-:W-:Y:S01]  /*7c90*/  SHF.R.S32.HI R2, RZ, 0x18, R112 ;  /* 0x00000018ff027819 */ /* 0x000fe20000011470 */
[-C--:B------:R-:W-:Y:S01]  /*7ca0*/  IMAD R30, R3, R71.reuse, R30 ;  /* 0x00000047031e7224 */ /* 0x080fe200078e021e */
[----:B------:R-:W-:Y:S01]  /*7cb0*/  I2IP.S8.S32.SAT R18, R25, R24, R18 ;  /* 0x0000001819127239 */ /* 0x000fe20000001412 */
[-C--:B------:R-:W-:Y:S01]  /*7cc0*/  IMAD R35, R80, R71.reuse, R35 ;  /* 0x0000004750237224 */ /* 0x080fe200078e0223 */
[----:B------:R-:W-:Y:S01]  /*7cd0*/  SHF.R.S32.HI R3, RZ, 0x18, R109 ;  /* 0x00000018ff037819 */ /* 0x000fe2000001146d */
        /* <DEDUP_REMOVED lines=8> */
[----:B------:R-:W-:Y:S01]  /*7d60*/  IMAD R39, R81, R71, R39 ;  /* 0x0000004751277224 */ /* 0x000fe200078e0227 */
[----:B------:R-:W-:Y:S01]  /*7d70*/  MOV R0, R107 ;  /* 0x0000006b00007202 */ /* 0x000fe20000000f00 */
[----:B------:R-:W-:Y:S01]  /*7d80*/  IMAD R36, R2, R71, R36 ;  /* 0x0000004702247224 */ /* 0x000fe200078e0224 */
[----:B------:R-:W-:Y:S01]  /*7d90*/  SHF.R.S32.HI R2, RZ, 0x18, R106 ;  /* 0x00000018ff027819 */ /* 0x000fe2000001146a */
[----:B------:R-:W-:Y:S01]  /*7da0*/  IMAD R43, R70, R43, RZ ;  /* 0x0000002b462b7224 */ /* 0x000fe200078e02ff */
[----:B------:R1:W-:Y:S01]  /*7db0*/  STS.128 [R145+0x2400], R16 ;  /* 0x0024001091007388 */ /* 0x0003e20000000c00 */
[-C--:B------:R-:W-:Y:S01]  /*7dc0*/  IMAD R37, R3, R71.reuse, R37 ;  /* 0x0000004703257224 */ /* 0x080fe200078e0225 */
[----:B------:R-:W-:Y:S01]  /*7dd0*/  I2IP.S8.S32.SAT R34, R39, R34, RZ ;  /* 0x0000002227227239 */ /* 0x000fe200000014ff */
[-C--:B------:R-:W-:Y:S01]  /*7de0*/  IMAD R38, R4, R71.reuse, R38 ;  /* 0x0000004704267224 */ /* 0x080fe200078e0226 */
[----:B------:R-:W-:Y:S01]  /*7df0*/  SHF.R.S32.HI R3, RZ, 0x18, R103 ;  /* 0x00000018ff037819 */ /* 0x000fe20000011467 */
[-C--:B------:R-:W-:Y:S01]  /*7e00*/  IMAD R43, R82, R71.reuse, R43 ;  /* 0x00000047522b7224 */ /* 0x080fe200078e022b */
[----:B------:R-:W-:Y:S01]  /*7e10*/  I2IP.S8.S32.SAT R32, R33, R32, R34 ;  /* 0x0000002021207239 */ /* 0x000fe20000001422 */
        /* <DEDUP_REMOVED lines=15> */
[----:B------:R-:W-:Y:S01]  /*7f10*/  SHF.R.S32.HI R3, RZ, 0x18, R97 ;  /* 0x00000018ff037819 */ /* 0x000fe20000011461 */
[-C--:B------:R-:W-:Y:S01]  /*7f20*/  IMAD R46, R4, R71.reuse, R46 ;  /* 0x00000047042e7224 */ /* 0x080fe200078e022e */
[----:B------:R-:W-:Y:S01]  /*7f30*/  I2IP.S8.S32.SAT R34, R41, R40, R34 ;  /* 0x0000002829227239 */ /* 0x000fe20000001422 */
[----:B------:R-:W-:Y:S02]  /*7f40*/  IMAD.MOV.U32 R0, RZ, RZ, R101 ;  /* 0x000000ffff007224 */ /* 0x000fe400078e0065 */
        /* <DEDUP_REMOVED lines=8> */
[----:B------:R-:W-:Y:S01]  /*7fd0*/  SHF.R.S32.HI R0, RZ, 0x18, R96 ;  /* 0x00000018ff007819 */ /* 0x000fe20000011460 */
[-C--:B------:R-:W-:Y:S01]  /*7fe0*/  IMAD R55, R85, R71.reuse, R55 ;  /* 0x0000004755377224 */ /* 0x080fe200078e0237 */
[----:B------:R-:W-:Y:S01]  /*7ff0*/  I2IP.S8.S32.SAT R35, R45, R44, R35 ;  /* 0x0000002c2d237239 */ /* 0x000fe20000001423 */
[----:B------:R-:W-:Y:S01]  /*8000*/  IMAD R52, R2, R71, R52 ;  /* 0x0000004702347224 */ /* 0x000fe200078e0234 */
[----:B------:R-:W-:Y:S01]  /*8010*/  MOV R2, R95 ;  /* 0x0000005f00027202 */ /* 0x000fe20000000f00 */
[----:B------:R-:W-:Y:S01]  /*8020*/  IMAD R53, R3, R71, R53 ;  /* 0x0000004703357224 */ /* 0x000fe200078e0235 */
[----:B------:R-:W-:Y:S01]  /*8030*/  SHF.R.S32.HI R3, RZ, 0x18, R94 ;  /* 0x00000018ff037819 */ /* 0x000fe2000001145e */
[----:B------:R1:W-:Y:S01]  /*8040*/  STS.128 [R144+0x2400], R32 ;  /* 0x0024002090007388 */ /* 0x0003e20000000c00 */
[----:B------:R-:W-:Y:S01]  /*8050*/  IMAD R59, R70, R59, RZ ;  /* 0x0000003b463b7224 */ /* 0x000fe200078e02ff */
[----:B------:R-:W-:Y:S01]  /*8060*/  I2IP.S8.S32.SAT R50, R55, R50, RZ ;  /* 0x0000003237327239 */ /* 0x000fe200000014ff */
[-C--:B------:R-:W-:Y:S01]  /*8070*/  IMAD R54, R0, R71.reuse, R54 ;  /* 0x0000004700367224 */ /* 0x080fe200078e0236 */
[----:B------:R-:W-:Y:S01]  /*8080*/  SHF.R.S32.HI R0, RZ, 0x18, R93 ;  /* 0x00000018ff007819 */ /* 0x000fe2000001145d */
[-C--:B------:R-:W-:Y:S01]  /*8090*/  IMAD R59, R86, R71.reuse, R59 ;  /* 0x00000047563b7224 */ /* 0x080fe200078e023b */
[----:B------:R-:W-:Y:S01]  /*80a0*/  I2IP.S8.S32.SAT R48, R49, R48, R50 ;  /* 0x0000003031307239 */ /* 0x000fe20000001432 */
[-C--:B------:R-:W-:Y:S01]  /*80b0*/  IMAD R56, R2, R71.reuse, R56 ;  /* 0x0000004702387224 */ /* 0x080fe200078e0238 */
[----:B------:R-:W-:Y:S01]  /*80c0*/  MOV R2, R92 ;  /* 0x0000005c00027202 */ /* 0x000fe20000000f00 */
        /* <DEDUP_REMOVED lines=8> */
[-C--:B------:R-:W-:Y:S02]  /*8150*/  IMAD R60, R2, R71.reuse, R60 ;  /* 0x00000047023c7224 */ /* 0x080fe400078e023c */
[----:B------:R-:W-:Y:S01]  /*8160*/  IMAD R61, R3, R71, R61 ;  /* 0x00000047033d7224 */ /* 0x000fe200078e023d */
[----:B------:R-:W-:Y:S01]  /*8170*/  I2IP.S8.S32.SAT R58, R63, R58, RZ ;  /* 0x0000003a3f3a7239 */ /* 0x000fe200000014ff */
[----:B------:R-:W-:Y:S02]  /*8180*/  IMAD R67, R70, R67, RZ ;  /* 0x0000004346437224 */ /* 0x000fe400078e02ff */
[-C--:B------:R-:W-:Y:S01]  /*8190*/  IMAD R62, R0, R71.reuse, R62 ;  /* 0x00000047003e7224 */ /* 0x080fe200078e023e */
[----:B------:R-:W-:Y:S01]  /*81a0*/  I2IP.S8.S32.SAT R50, R57, R56, R58 ;  /* 0x0000003839327239 */ /* 0x000fe2000000143a */
[----:B------:R-:W-:Y:S05]  /*81b0*/  IMAD R67, R88, R71, R67 ;  /* 0x0000004758437224 */ /* 0x000fea00078e0243 */
[----:B------:R-:W-:Y:S04]  /*81c0*/  I2IP.S8.S32.SAT R51, R67, R62, RZ ;  /* 0x0000003e43337239 */ /* 0x000fe800000014ff */
[----:B------:R-:W-:Y:S05]  /*81d0*/  I2IP.S8.S32.SAT R51, R61, R60, R51 ;  /* 0x0000003c3d337239 */ /* 0x000fea0000001433 */
[----:B------:R1:W-:Y:S01]  /*81e0*/  STS.128 [R143+0x2400], R48 ;  /* 0x002400308f007388 */ /* 0x0003e20000000c00 */
[----:B------:R-:W-:Y:S01]  /*81f0*/  @!PT LDS RZ, [RZ] ;  /* 0x00000000fffff984 */ /* 0x000fe20000000800 */
[----:B------:R-:W-:Y:S01]  /*8200*/  @!PT LDS RZ, [RZ] ;  /* 0x00000000fffff984 */ /* 0x000fe20000000800 */
[----:B------:R-:W-:Y:S01]  /*8210*/  @!PT LDS RZ, [RZ] ;  /* 0x00000000fffff984 */ /* 0x000fe20000000800 */
[----:B------:R-:W-:Y:S01]  /*8220*/  @!PT LDS RZ, [RZ] ;  /* 0x00000000fffff984 */ /* 0x000fe20000000800 */
[----:B------:R3:W-:Y:S07]  /*8230*/  MEMBAR.ALL.CTA ;  /* 0x0000000000007992 */ /* 0x0007ee0000008000 */
[----:B---3--:R-:W3:Y:S02]  /*8240*/  FENCE.VIEW.ASYNC.S ;  /* 0x00000000000073c6 */ /* 0x008ee40000000000 */
[----:B---3--:R-:W-:Y:S06]  /*8250*/  BAR.SYNC.DEFER_BLOCKING 0x1, 0x80 ;  /* 0x0042000000007b1d */ /* 0x008fec0000010000 */
[----:B------:R-:W-:Y:S05]  /*8260*/  @P0 BRA `(.L_x_131) ;  /* 0x0000000000300947 */ /* 0x000fea0003800000 */
[----:B------:R-:W-:Y:S02]  /*8270*/  UIADD3 UR4, UPT, UPT, UR44, 0x2400, URZ ;  /* 0x000024002c047890 */ /* 0x000fe4000fffe0ff */
[----:B------:R-:W-:Y:S02]  /*8280*/  USHF.L.U32 UR9, UR45, 0x6, URZ ;  /* 0x000000062d097899 */ /* 0x000fe400080006ff */
[----:B------:R-:W-:Y:S02]  /*8290*/  USHF.L.U32 UR10, UR46, 0x7, URZ ;  /* 0x000000072e0a7899 */ /* 0x000fe400080006ff */
[----:B------:R-:W-:Y:S01]  /*82a0*/  MOV R153, UR4 ;  /* 0x0000000400997c02 */ /* 0x000fe20008000f00 */
[----:B------:R-:W-:Y:S01]  /*82b0*/  UIADD3 UR4, UP0, UPT, UR62, 0x680, URZ ;  /* 0x000006803e047890 */ /* 0x000fe2000ff1e0ff */
[----:B------:R-:W-:Y:S02]  /*82c0*/  UMOV UR11, UR36 ;  /* 0x00000024000b7c82 */ /* 0x000fe40008000000 */
[----:B------:R-:W-:Y:S01]  /*82d0*/  R2UR UR8, R153 ;  /* 0x00000000990872ca */ /* 0x000fe200000e0000 */
[----:B------:R-:W-:Y:S11]  /*82e0*/  UIADD3.X UR5, UPT, UPT, URZ, UR63, URZ, UP0, !UPT ;  /* 0x0000003fff057290 */ /* 0x000ff600087fe4ff */
[----:B------:R-:W-:Y:S01]  /*82f0*/  @!UPT UIADD3 URZ, UPT, UPT, URZ, URZ, URZ ;  /* 0x000000fffffff290 */ /* 0x000fe2000fffe0ff */
[----:B------:R3:W-:Y:S01]  /*8300*/  UTMASTG.3D [UR8], [UR4] ;  /* 0x00000008040073b5 */ /* 0x0007e20008010000 */
[----:B------:R0:W-:Y:S01]  /*8310*/  UTMACMDFLUSH ;  /* 0x00000000000079b7 */ /* 0x0001e20000000000 */
[----:B---3--:R-:W-:Y:S04]  /*8320*/  DEPBAR.LE SB0, 0x0 ;  /* 0x000080000000791a */ /* 0x008fe80000000000 */
.L_x_131:
[----:B------:R-:W-:Y:S05]  /*8330*/  BSYNC.RECONVERGENT B0 ;  /* 0x0000000000007941 */ /* 0x000fea0003800200 */
.L_x_130:
[----:B------:R-:W-:Y:S01]  /*8340*/  BAR.SYNC.DEFER_BLOCKING 0x1, 0x80 ;  /* 0x0042000000007b1d */ /* 0x000fe20000010000 */
[----:B------:R-:W-:Y:S01]  /*8350*/  ISETP.NE.AND P0, PT, R149, 0x2, PT ;  /* 0x000000029500780c */ /* 0x000fe20003f05270 */
[----:B------:R-:W-:Y:S01]  /*8360*/  UISETP.NE.AND UP0, UPT, UR47, URZ, UPT ;  /* 0x000000ff2f00728c */ /* 0x000fe2000bf05270 */
[----:B------:R-:W-:Y:S01]  /*8370*/  ISETP.NE.AND P1, PT, R68, 0x4, PT ;  /* 0x000000044400780c */ /* 0x000fe20003f25270 */
[----:B------:R-:W-:Y:S01]  /*8380*/  UIADD3 UR45, UPT, UPT, UR37, UR57, URZ ;  /* 0x00000039252d7290 */ /* 0x000fe2000fffe0ff */
[----:B------:R-:W-:Y:S01]  /*8390*/  SEL R2, RZ, 0x1, P0 ;  /* 0x00000001ff027807 */ /* 0x000fe20000000000 */
[----:B------:R-:W-:Y:S01]  /*83a0*/  UIADD3 UR46, UPT, UPT, UR38, UR60, URZ ;  /* 0x0000003c262e7290 */ /* 0x000fe2000fffe0ff */
[----:B------:R-:W-:Y:S02]  /*83b0*/  SEL R0, RZ, 0x1, P1 ;  /* 0x00000001ff007807 */ /* 0x000fe40000800000 */
[----:B------:R-:W-:Y:S02]  /*83c0*/  LOP3.LUT R151, R151, R2, RZ, 0x3c, !PT ;  /* 0x0000000297977212 */ /* 0x000fe400078e3cff */
[----:B------:R-:W-:Y:S02]  /*83d0*/  LOP3.LUT R152, R152, R0, RZ, 0x3c, !PT ;  /* 0x0000000098987212 */ /* 0x000fe400078e3cff */
[----:B------:R-:W-:Y:S02]  /*83e0*/  SEL R149, R149, RZ, P0 ;  /* 0x000000ff95957207 */ /* 0x000fe40000000000 */
[----:B------:R-:W-:Y:S01]  /*83f0*/  SEL R68, R68, RZ, P1 ;  /* 0x000000ff44447207 */ /* 0x000fe20000800000 */
[----:B------:R-:W-:Y:S01]  /*8400*/  UMOV UR36, UR51 ;  /* 0x0000003300247c82 */ /* 0x000fe20008000000 */
[----:B------:R-:W-:Y:S05]  /*8410*/  BRA.U UP0, `(.L_x_132) ;  /* 0xffffffd900dc7547 */ /* 0x000fea000b83ffff */
[----:B------:R-:W-:Y:S05]  /*8420*/  EXIT ;  /* 0x000000000000794d */ /* 0x000fea0003800000 */
.L_x_25:
[----:B--2---:R2:W3:Y:S02]  /*8430*/  SYNCS.PHASECHK.TRANS64.TRYWAIT P0, [R0+URZ+0x2b0], R2 ;  /* 0x0002b002000075a7 */ /* 0x0044e400080011ff */
[----:B---3--:R-:W-:Y:S05]  /*8440*/  @!P0 NANOSLEEP.SYNCS 0x989680 ;  /* 0x009896800000895d */ /* 0x008fea0003900000 */
[----:B------:R-:W3:Y:S02]  /*8450*/  @!P0 SYNCS.PHASECHK.TRANS64 P0, [R0+URZ+0x2b0], R2 ;  /* 0x0002b002000085a7 */ /* 0x000ee400080010ff */
[----:B---3--:R-:W-:Y:S05]  /*8460*/  @!P0 BRA `(.L_x_25) ;  /* 0xfffffffc00f08947 */ /* 0x008fea000383ffff */
[----:B------:R-:W-:Y:S05]  /*8470*/  BRA `(.L_x_133) ;  /* 0xffffff9400e47947 */ /* 0x000fea000383ffff */
.L_x_28:
[----:B-1----:R-:W-:-:S07]  /*8480*/  MOV R0, UR33 ;  /* 0x0000002100007c02 */ /* 0x002fce0008000f00 */
.L_x_134:
[----:B-1----:R1:W2:Y:S02]  /*8490*/  SYNCS.PHASECHK.TRANS64.TRYWAIT P0, [R0+URZ+0x110], R3 ;  /* 0x00011003000075a7 */ /* 0x0022a400080011ff */
[----:B--2---:R-:W-:Y:S05]  /*84a0*/  @!P0 NANOSLEEP.SYNCS 0x989680 ;  /* 0x009896800000895d */ /* 0x004fea0003900000 */
[----:B------:R-:W2:Y:S02]  /*84b0*/  @!P0 SYNCS.PHASECHK.TRANS64 P0, [R0+URZ+0x110], R3 ;  /* 0x00011003000085a7 */ /* 0x000ea400080010ff */
[----:B--2---:R-:W-:Y:S05]  /*84c0*/  @!P0 BRA `(.L_x_134) ;  /* 0xfffffffc00f08947 */ /* 0x004fea000383ffff */
[----:B------:R-:W-:Y:S05]  /*84d0*/  BRA `(.L_x_27) ;  /* 0xffffff98002c7947 */ /* 0x000fea000383ffff */
.L_x_35:
[----:B-1----:R-:W-:-:S07]  /*84e0*/  MOV R0, UR17 ;  /* 0x0000001100007c02 */ /* 0x002fce0008000f00 */
.L_x_135:
[----:B-1----:R1:W2:Y:S02]  /*84f0*/  SYNCS.PHASECHK.TRANS64.TRYWAIT P0, [R0+URZ+0x110], R3 ;  /* 0x00011003000075a7 */ /* 0x0022a400080011ff */
[----:B--2---:R-:W-:Y:S05]  /*8500*/  @!P0 NANOSLEEP.SYNCS 0x989680 ;  /* 0x009896800000895d */ /* 0x004fea0003900000 */
[----:B------:R-:W2:Y:S02]  /*8510*/  @!P0 SYNCS.PHASECHK.TRANS64 P0, [R0+URZ+0x110], R3 ;  /* 0x00011003000085a7 */ /* 0x000ea400080010ff */
[----:B--2---:R-:W-:Y:S05]  /*8520*/  @!P0 BRA `(.L_x_135) ;  /* 0xfffffffc00f08947 */ /* 0x004fea000383ffff */
[----:B------:R-:W-:Y:S05]  /*8530*/  BRA `(.L_x_34) ;  /* 0xffffff9800e87947 */ /* 0x000fea000383ffff */
.L_x_40:
[----:B-1----:R1:W2:Y:S02]  /*8540*/  SYNCS.PHASECHK.TRANS64.TRYWAIT P0, [R3+URZ+0x240], R0 ;  /* 0x00024000030075a7 */ /* 0x0022a400080011ff */
[----:B--2---:R-:W-:Y:S05]  /*8550*/  @!P0 NANOSLEEP.SYNCS 0x989680 ;  /* 0x009896800000895d */ /* 0x004fea0003900000 */
[----:B------:R-:W2:Y:S02]  /*8560*/  @!P0 SYNCS.PHASECHK.TRANS64 P0, [R3+URZ+0x240], R0 ;  /* 0x00024000030085a7 */ /* 0x000ea400080010ff */
[----:B--2---:R-:W-:Y:S05]  /*8570*/  @!P0 BRA `(.L_x_40) ;  /* 0xfffffffc00f08947 */ /* 0x004fea000383ffff */
[----:B------:R-:W-:Y:S05]  /*8580*/  BRA `(.L_x_136) ;  /* 0xffffff9c008c7947 */ /* 0x000fea000383ffff */
.L_x_44:
[----:B------:R-:W-:-:S07]  /*8590*/  MOV R0, UR4 ;  /* 0x0000000400007c02 */ /* 0x000fce0008000f00 */
.L_x_137:
[----:B-1----:R1:W2:Y:S02]  /*85a0*/  SYNCS.PHASECHK.TRANS64.TRYWAIT P0, [R0+URZ], R2 ;  /* 0x00000002000075a7 */ /* 0x0022a400080011ff */
[----:B--2---:R-:W-:Y:S05]  /*85b0*/  @!P0 NANOSLEEP.SYNCS 0x989680 ;  /* 0x009896800000895d */ /* 0x004fea0003900000 */
[----:B------:R-:W2:Y:S02]  /*85c0*/  @!P0 SYNCS.PHASECHK.TRANS64 P0, [R0+URZ], R2 ;  /* 0x00000002000085a7 */ /* 0x000ea400080010ff */
[----:B--2---:R-:W-:Y:S05]  /*85d0*/  @!P0 BRA `(.L_x_137) ;  /* 0xfffffffc00f08947 */ /* 0x004fea000383ffff */
[----:B------:R-:W-:Y:S05]  /*85e0*/  BRA `(.L_x_138) ;  /* 0xffffffa400307947 */ /* 0x000fea000383ffff */
.L_x_45:
[----:B------:R-:W-:-:S07]  /*85f0*/  MOV R0, UR5 ;  /* 0x0000000500007c02 */ /* 0x000fce0008000f00 */
.L_x_139:
[----:B-1----:R1:W2:Y:S02]  /*8600*/  SYNCS.PHASECHK.TRANS64.TRYWAIT P0, [R0+URZ], R3 ;  /* 0x00000003000075a7 */ /* 0x0022a400080011ff */
[----:B--2---:R-:W-:Y:S05]  /*8610*/  @!P0 NANOSLEEP.SYNCS 0x989680 ;  /* 0x009896800000895d */ /* 0x004fea0003900000 */
[----:B------:R-:W2:Y:S02]  /*8620*/  @!P0 SYNCS.PHASECHK.TRANS64 P0, [R0+URZ], R3 ;  /* 0x00000003000085a7 */ /* 0x000ea400080010ff */
[----:B--2---:R-:W-:Y:S05]  /*8630*/  @!P0 BRA `(.L_x_139) ;  /* 0xfffffffc00f08947 */ /* 0x004fea000383ffff */
[----:B------:R-:W-:Y:S05]  /*8640*/  BRA `(.L_x_140) ;  /* 0xffffffa4003c7947 */ /* 0x000fea000383ffff */
.L_x_46:
[----:B------:R-:W-:-:S07]  /*8650*/  MOV R0, UR5 ;  /* 0x0000000500007c02 */ /* 0x000fce0008000f00 */
.L_x_141:
[----:B-1----:R1:W2:Y:S02]  /*8660*/  SYNCS.PHASECHK.TRANS64.TRYWAIT P0, [R0+URZ], R3 ;  /* 0x00000003000075a7 */ /* 0x0022a400080011ff */
[----:B--2---:R-:W-:Y:S05]  /*8670*/  @!P0 NANOSLEEP.SYNCS 0x989680 ;  /* 0x009896800000895d */ /* 0x004fea0003900000 */
[----:B------:R-:W2:Y:S02]  /*8680*/  @!P0 SYNCS.PHASECHK.TRANS64 P0, [R0+URZ], R3 ;  /* 0x00000003000085a7 */ /* 0x000ea400080010ff */
[----:B--2---:R-:W-:Y:S05]  /*8690*/  @!P0 BRA `(.L_x_141) ;  /* 0xfffffffc00f08947 */ /* 0x004fea000383ffff */
[----:B------:R-:W-:Y:S05]  /*86a0*/  BRA `(.L_x_142) ;  /* 0xffffffa400487947 */ /* 0x000fea000383ffff */
.L_x_47:
[----:B------:R-:W-:-:S07]  /*86b0*/  MOV R0, UR5 ;  /* 0x0000000500007c02 */ /* 0x000fce0008000f00 */
.L_x_143:
[----:B-1----:R1:W2:Y:S02]  /*86c0*/  SYNCS.PHASECHK.TRANS64.TRYWAIT P0, [R0+URZ], R3 ;  /* 0x00000003000075a7 */ /* 0x0022a400080011ff */
[----:B--2---:R-:W-:Y:S05]  /*86d0*/  @!P0 NANOSLEEP.SYNCS 0x989680 ;  /* 0x009896800000895d */ /* 0x004fea0003900000 */
[----:B------:R-:W2:Y:S02]  /*86e0*/  @!P0 SYNCS.PHASECHK.TRANS64 P0, [R0+URZ], R3 ;  /* 0x00000003000085a7 */ /* 0x000ea400080010ff */
[----:B--2---:R-:W-:Y:S05]  /*86f0*/  @!P0 BRA `(.L_x_143) ;  /* 0xfffffffc00f08947 */ /* 0x004fea000383ffff */
[----:B------:R-:W-:Y:S05]  /*8700*/  BRA `(.L_x_144) ;  /* 0xffffffa400547947 */ /* 0x000fea000383ffff */
.L_x_48:
[----:B------:R-:W-:-:S07]  /*8710*/  MOV R0, UR5 ;  /* 0x0000000500007c02 */ /* 0x000fce0008000f00 */
.L_x_145:
[----:B-1----:R1:W2:Y:S02]  /*8720*/  SYNCS.PHASECHK.TRANS64.TRYWAIT P0, [R0+URZ], R3 ;  /* 0x00000003000075a7 */ /* 0x0022a400080011ff */
[----:B--2---:R-:W-:Y:S05]  /*8730*/  @!P0 NANOSLEEP.SYNCS 0x989680 ;  /* 0x009896800000895d */ /* 0x004fea0003900000 */
[----:B------:R-:W2:Y:S02]  /*8740*/  @!P0 SYNCS.PHASECHK.TRANS64 P0, [R0+URZ], R3 ;  /* 0x00000003000085a7 */ /* 0x000ea400080010ff */
[----:B--2---:R-:W-:Y:S05]  /*8750*/  @!P0 BRA `(.L_x_145) ;  /* 0xfffffffc00f08947 */ /* 0x004fea000383ffff */
[----:B------:R-:W-:Y:S05]  /*8760*/  BRA `(.L_x_146) ;  /* 0xffffffa400607947 */ /* 0x000fea000383ffff */
.L_x_49:
[----:B------:R-:W-:-:S07]  /*8770*/  MOV R0, UR5 ;  /* 0x0000000500007c02 */ /* 0x000fce0008000f00 */
.L_x_147:
[----:B-1----:R1:W2:Y:S02]  /*8780*/  SYNCS.PHASECHK.TRANS64.TRYWAIT P0, [R0+URZ], R3 ;  /* 0x00000003000075a7 */ /* 0x0022a400080011ff */
[----:B--2---:R-:W-:Y:S05]  /*8790*/  @!P0 NANOSLEEP.SYNCS 0x989680 ;  /* 0x009896800000895d */ /* 0x004fea0003900000 */
[----:B------:R-:W2:Y:S02]  /*87a0*/  @!P0 SYNCS.PHASECHK.TRANS64 P0, [R0+URZ], R3 ;  /* 0x00000003000085a7 */ /* 0x000ea400080010ff */
[----:B--2---:R-:W-:Y:S05]  /*87b0*/  @!P0 BRA `(.L_x_147) ;  /* 0xfffffffc00f08947 */ /* 0x004fea000383ffff */
[----:B------:R-:W-:Y:S05]  /*87c0*/  BRA `(.L_x_148) ;  /* 0xffffffa4006c7947 */ /* 0x000fea000383ffff */
.L_x_50:
[----:B------:R-:W-:-:S07]  /*87d0*/  MOV R0, UR5 ;  /* 0x0000000500007c02 */ /* 0x000fce0008000f00 */
.L_x_149:
[----:B-1----:R1:W2:Y:S02]  /*87e0*/  SYNCS.PHASECHK.TRANS64.TRYWAIT P0, [R0+URZ], R3 ;  /* 0x00000003000075a7 */ /* 0x0022a400080011ff */
[----:B--2---:R-:W-:Y:S05]  /*87f0*/  @!P0 NANOSLEEP.SYNCS 0x989680 ;  /* 0x009896800000895d */ /* 0x004fea0003900000 */
[----:B------:R-:W2:Y:S02]  /*8800*/  @!P0 SYNCS.PHASECHK.TRANS64 P0, [R0+URZ], R3 ;  /* 0x00000003000085a7 */ /* 0x000ea400080010ff */
[----:B--2---:R-:W-:Y:S05]  /*8810*/  @!P0 BRA `(.L_x_149) ;  /* 0xfffffffc00f08947 */ /* 0x004fea000383ffff */
[----:B------:R-:W-:Y:S05]  /*8820*/  BRA `(.L_x_150) ;  /* 0xffffffa400787947 */ /* 0x000fea000383ffff */
.L_x_51:
[----:B------:R-:W-:-:S07]  /*8830*/  MOV R0, UR5 ;  /* 0x0000000500007c02 */ /* 0x000fce0008000f00 */
.L_x_151:
[----:B-1----:R1:W2:Y:S02]  /*8840*/  SYNCS.PHASECHK.TRANS64.TRYWAIT P0, [R0+URZ], R3 ;  /* 0x00000003000075a7 */ /* 0x0022a400080011ff */
[----:B--2---:R-:W-:Y:S05]  /*8850*/  @!P0 NANOSLEEP.SYNCS 0x989680 ;  /* 0x009896800000895d */ /* 0x004fea0003900000 */
[----:B------:R-:W2:Y:S02]  /*8860*/  @!P0 SYNCS.PHASECHK.TRANS64 P0, [R0+URZ], R3 ;  /* 0x00000003000085a7 */ /* 0x000ea400080010ff */
[----:B--2---:R-:W-:Y:S05]  /*8870*/  @!P0 BRA `(.L_x_151) ;  /* 0xfffffffc00f08947 */ /* 0x004fea000383ffff */
[----:B------:R-:W-:Y:S05]  /*8880*/  BRA `(.L_x_152) ;  /* 0xffffffa400847947 */ /* 0x000fea000383ffff */
.L_x_52:
[----:B------:R-:W-:-:S07]  /*8890*/  MOV R0, UR5 ;  /* 0x0000000500007c02 */ /* 0x000fce0008000f00 */
.L_x_153:
[----:B-1----:R1:W2:Y:S02]  /*88a0*/  SYNCS.PHASECHK.TRANS64.TRYWAIT P0, [R0+URZ], R3 ;  /* 0x00000003000075a7 */ /* 0x0022a400080011ff */
[----:B--2---:R-:W-:Y:S05]  /*88b0*/  @!P0 NANOSLEEP.SYNCS 0x989680 ;  /* 0x009896800000895d */ /* 0x004fea0003900000 */
[----:B------:R-:W2:Y:S02]  /*88c0*/  @!P0 SYNCS.PHASECHK.TRANS64 P0, [R0+URZ], R3 ;  /* 0x00000003000085a7 */ /* 0x000ea400080010ff */
[----:B--2---:R-:W-:Y:S05]  /*88d0*/  @!P0 BRA `(.L_x_153) ;  /* 0xfffffffc00f08947 */ /* 0x004fea000383ffff */
[----:B------:R-:W-:Y:S05]  /*88e0*/  BRA `(.L_x_154) ;  /* 0xffffffa400907947 */ /* 0x000fea000383ffff */
.L_x_53:
[----:B------:R-:W-:-:S07]  /*88f0*/  MOV R0, UR5 ;  /* 0x0000000500007c02 */ /* 0x000fce0008000f00 */
.L_x_155:
[----:B-1----:R1:W2:Y:S02]  /*8900*/  SYNCS.PHASECHK.TRANS64.TRYWAIT P0, [R0+URZ], R3 ;  /* 0x00000003000075a7 */ /* 0x0022a400080011ff */
[----:B--2---:R-:W-:Y:S05]  /*8910*/  @!P0 NANOSLEEP.SYNCS 0x989680 ;  /* 0x009896800000895d */ /* 0x004fea0003900000 */
[----:B------:R-:W2:Y:S02]  /*8920*/  @!P0 SYNCS.PHASECHK.TRANS64 P0, [R0+URZ], R3 ;  /* 0x00000003000085a7 */ /* 0x000ea400080010ff */
[----:B--2---:R-:W-:Y:S05]  /*8930*/  @!P0 BRA `(.L_x_155) ;  /* 0xfffffffc00f08947 */ /* 0x004fea000383ffff */
[----:B------:R-:W-:Y:S05]  /*8940*/  BRA `(.L_x_156) ;  /* 0xffffffa4009c7947 */ /* 0x000fea000383ffff */
.L_x_54:
[----:B------:R-:W-:-:S07]  /*8950*/  MOV R0, UR5 ;  /* 0x0000000500007c02 */ /* 0x000fce0008000f00 */
.L_x_157:
[----:B-1----:R1:W2:Y:S02]  /*8960*/  SYNCS.PHASECHK.TRANS64.TRYWAIT P0, [R0+URZ], R3 ;  /* 0x00000003000075a7 */ /* 0x0022a400080011ff */
[----:B--2---:R-:W-:Y:S05]  /*8970*/  @!P0 NANOSLEEP.SYNCS 0x989680 ;  /* 0x009896800000895d */ /* 0x004fea0003900000 */
[----:B------:R-:W2:Y:S02]  /*8980*/  @!P0 SYNCS.PHASECHK.TRANS64 P0, [R0+URZ], R3 ;  /* 0x00000003000085a7 */ /* 0x000ea400080010ff */
[----:B--2---:R-:W-:Y:S05]  /*8990*/  @!P0 BRA `(.L_x_157) ;  /* 0xfffffffc00f08947 */ /* 0x004fea000383ffff */
[----:B------:R-:W-:Y:S05]  /*89a0*/  BRA `(.L_x_158) ;  /* 0xffffffa400a87947 */ /* 0x000fea000383ffff */
.L_x_55:
[----:B------:R-:W-:-:S07]  /*89b0*/  MOV R0, UR5 ;  /* 0x0000000500007c02 */ /* 0x000fce0008000f00 */
.L_x_159:
[----:B-1----:R1:W2:Y:S02]  /*89c0*/  SYNCS.PHASECHK.TRANS64.TRYWAIT P0, [R0+URZ], R3 ;  /* 0x00000003000075a7 */ /* 0x0022a400080011ff */
[----:B--2---:R-:W-:Y:S05]  /*89d0*/  @!P0 NANOSLEEP.SYNCS 0x989680 ;  /* 0x009896800000895d */ /* 0x004fea0003900000 */
[----:B------:R-:W2:Y:S02]  /*89e0*/  @!P0 SYNCS.PHASECHK.TRANS64 P0, [R0+URZ], R3 ;  /* 0x00000003000085a7 */ /* 0x000ea400080010ff */
[----:B--2---:R-:W-:Y:S05]  /*89f0*/  @!P0 BRA `(.L_x_159) ;  /* 0xfffffffc00f08947 */ /* 0x004fea000383ffff */
[----:B------:R-:W-:Y:S05]  /*8a00*/  BRA `(.L_x_160) ;  /* 0xffffffa400b47947 */ /* 0x000fea000383ffff */
.L_x_56:
[----:B------:R-:W-:-:S07]  /*8a10*/  MOV R0, UR5 ;  /* 0x0000000500007c02 */ /* 0x000fce0008000f00 */
.L_x_161:
[----:B-1----:R1:W2:Y:S02]  /*8a20*/  SYNCS.PHASECHK.TRANS64.TRYWAIT P0, [R0+URZ], R3 ;  /* 0x00000003000075a7 */ /* 0x0022a400080011ff */
[----:B--2---:R-:W-:Y:S05]  /*8a30*/  @!P0 NANOSLEEP.SYNCS 0x989680 ;  /* 0x009896800000895d */ /* 0x004fea0003900000 */
[----:B------:R-:W2:Y:S02]  /*8a40*/  @!P0 SYNCS.PHASECHK.TRANS64 P0, [R0+URZ], R3 ;  /* 0x00000003000085a7 */ /* 0x000ea400080010ff */
[----:B--2---:R-:W-:Y:S05]  /*8a50*/  @!P0 BRA `(.L_x_161) ;  /* 0xfffffffc00f08947 */ /* 0x004fea000383ffff */
[----:B------:R-:W-:Y:S05]  /*8a60*/  BRA `(.L_x_162) ;  /* 0xffffffa400c07947 */ /* 0x000fea000383ffff */
.L_x_57:
[----:B------:R-:W-:-:S07]  /*8a70*/  MOV R0, UR5 ;  /* 0x0000000500007c02 */ /* 0x000fce0008000f00 */
.L_x_163:
[----:B-1----:R1:W2:Y:S02]  /*8a80*/  SYNCS.PHASECHK.TRANS64.TRYWAIT P0, [R0+URZ], R3 ;  /* 0x00000003000075a7 */ /* 0x0022a400080011ff */
[----:B--2---:R-:W-:Y:S05]  /*8a90*/  @!P0 NANOSLEEP.SYNCS 0x989680 ;  /* 0x009896800000895d */ /* 0x004fea0003900000 */
[----:B------:R-:W2:Y:S02]  /*8aa0*/  @!P0 SYNCS.PHASECHK.TRANS64 P0, [R0+URZ], R3 ;  /* 0x00000003000085a7 */ /* 0x000ea400080010ff */
[----:B--2---:R-:W-:Y:S05]  /*8ab0*/  @!P0 BRA `(.L_x_163) ;  /* 0xfffffffc00f08947 */ /* 0x004fea000383ffff */
[----:B------:R-:W-:Y:S05]  /*8ac0*/  BRA `(.L_x_164) ;  /* 0xffffffa400cc7947 */ /* 0x000fea000383ffff */
.L_x_58:
[----:B------:R-:W-:-:S07]  /*8ad0*/  MOV R0, UR5 ;  /* 0x0000000500007c02 */ /* 0x000fce0008000f00 */
.L_x_165:
[----:B-1----:R1:W2:Y:S02]  /*8ae0*/  SYNCS.PHASECHK.TRANS64.TRYWAIT P0, [R0+URZ], R3 ;  /* 0x00000003000075a7 */ /* 0x0022a400080011ff */
[----:B--2---:R-:W-:Y:S05]  /*8af0*/  @!P0 NANOSLEEP.SYNCS 0x989680 ;  /* 0x009896800000895d */ /* 0x004fea0003900000 */
[----:B------:R-:W2:Y:S02]  /*8b00*/  @!P0 SYNCS.PHASECHK.TRANS64 P0, [R0+URZ], R3 ;  /* 0x00000003000085a7 */ /* 0x000ea400080010ff */
[----:B--2---:R-:W-:Y:S05]  /*8b10*/  @!P0 BRA `(.L_x_165) ;  /* 0xfffffffc00f08947 */ /* 0x004fea000383ffff */
[----:B------:R-:W-:Y:S05]  /*8b20*/  BRA `(.L_x_166) ;  /* 0xffffffa400d87947 */ /* 0x000fea000383ffff */
.L_x_59:
[----:B------:R-:W-:-:S07]  /*8b30*/  MOV R0, UR5 ;  /* 0x0000000500007c02 */ /* 0x000fce0008000f00 */
.L_x_167:
[----:B-1----:R1:W2:Y:S02]  /*8b40*/  SYNCS.PHASECHK.TRANS64.TRYWAIT P0, [R0+URZ], R3 ;  /* 0x00000003000075a7 */ /* 0x0022a400080011ff */
[----:B--2---:R-:W-:Y:S05]  /*8b50*/  @!P0 NANOSLEEP.SYNCS 0x989680 ;  /* 0x009896800000895d */ /* 0x004fea0003900000 */
[----:B------:R-:W2:Y:S02]  /*8b60*/  @!P0 SYNCS.PHASECHK.TRANS64 P0, [R0+URZ], R3 ;  /* 0x00000003000085a7 */ /* 0x000ea400080010ff */
[----:B--2---:R-:W-:Y:S05]  /*8b70*/  @!P0 BRA `(.L_x_167) ;  /* 0xfffffffc00f08947 */ /* 0x004fea000383ffff */
[----:B------:R-:W-:Y:S05]  /*8b80*/  BRA `(.L_x_168) ;  /* 0xffffffa400e47947 */ /* 0x000fea000383ffff */
.L_x_60:
[----:B------:R-:W-:-:S07]  /*8b90*/  MOV R0, UR5 ;  /* 0x0000000500007c02 */ /* 0x000fce0008000f00 */
.L_x_169:
[----:B-1----:R1:W2:Y:S02]  /*8ba0*/  SYNCS.PHASECHK.TRANS64.TRYWAIT P0, [R0+URZ], R3 ;  /* 0x00000003000075a7 */ /* 0x0022a400080011ff */
[----:B--2---:R-:W-:Y:S05]  /*8bb0*/  @!P0 NANOSLEEP.SYNCS 0x989680 ;  /* 0x009896800000895d */ /* 0x004fea0003900000 */
[----:B------:R-:W2:Y:S02]  /*8bc0*/  @!P0 SYNCS.PHASECHK.TRANS64 P0, [R0+URZ], R3 ;  /* 0x00000003000085a7 */ /* 0x000ea400080010ff */
[----:B--2---:R-:W-:Y:S05]  /*8bd0*/  @!P0 BRA `(.L_x_169) ;  /* 0xfffffffc00f08947 */ /* 0x004fea000383ffff */
[----:B------:R-:W-:Y:S05]  /*8be0*/  BRA `(.L_x_170) ;  /* 0xffffffa400f07947 */ /* 0x000fea000383ffff */
.L_x_61:
[----:B------:R-:W-:-:S07]  /*8bf0*/  MOV R0, UR5 ;  /* 0x0000000500007c02 */ /* 0x000fce0008000f00 */
.L_x_171:
[----:B-1----:R1:W2:Y:S02]  /*8c00*/  SYNCS.PHASECHK.TRANS64.TRYWAIT P0, [R0+URZ], R3 ;  /* 0x00000003000075a7 */ /* 0x0022a400080011ff */
[----:B--2---:R-:W-:Y:S05]  /*8c10*/  @!P0 NANOSLEEP.SYNCS 0x989680 ;  /* 0x009896800000895d */ /* 0x004fea0003900000 */
[----:B------:R-:W2:Y:S02]  /*8c20*/  @!P0 SYNCS.PHASECHK.TRANS64 P0, [R0+URZ], R3 ;  /* 0x00000003000085a7 */ /* 0x000ea400080010ff */
[----:B--2---:R-:W-:Y:S05]  /*8c30*/  @!P0 BRA `(.L_x_171) ;  /* 0xfffffffc00f08947 */ /* 0x004fea000383ffff */
[----:B------:R-:W-:Y:S05]  /*8c40*/  BRA `(.L_x_172) ;  /* 0xffffffa400fc7947 */ /* 0x000fea000383ffff */
.L_x_62:
[----:B------:R-:W-:-:S07]  /*8c50*/  MOV R0, UR5 ;  /* 0x0000000500007c02 */ /* 0x000fce0008000f00 */
.L_x_173:
[----:B-1----:R1:W2:Y:S02]  /*8c60*/  SYNCS.PHASECHK.TRANS64.TRYWAIT P0, [R0+URZ], R3 ;  /* 0x00000003000075a7 */ /* 0x0022a400080011ff */
[----:B--2---:R-:W-:Y:S05]  /*8c70*/  @!P0 NANOSLEEP.SYNCS 0x989680 ;  /* 0x009896800000895d */ /* 0x004fea0003900000 */
[----:B------:R-:W2:Y:S02]  /*8c80*/  @!P0 SYNCS.PHASECHK.TRANS64 P0, [R0+URZ], R3 ;  /* 0x00000003000085a7 */ /* 0x000ea400080010ff */
[----:B--2---:R-:W-:Y:S05]  /*8c90*/  @!P0 BRA `(.L_x_173) ;  /* 0xfffffffc00f08947 */ /* 0x004fea000383ffff */
[----:B------:R-:W-:Y:S05]  /*8ca0*/  BRA `(.L_x_174) ;  /* 0xffffffa800087947 */ /* 0x000fea000383ffff */
.L_x_63:
[----:B------:R-:W-:-:S07]  /*8cb0*/  MOV R0, UR5 ;  /* 0x0000000500007c02 */ /* 0x000fce0008000f00 */
.L_x_175:
[----:B-1----:R1:W2:Y:S02]  /*8cc0*/  SYNCS.PHASECHK.TRANS64.TRYWAIT P0, [R0+URZ], R3 ;  /* 0x00000003000075a7 */ /* 0x0022a400080011ff */
[----:B--2---:R-:W-:Y:S05]  /*8cd0*/  @!P0 NANOSLEEP.SYNCS 0x989680 ;  /* 0x009896800000895d */ /* 0x004fea0003900000 */
[----:B------:R-:W2:Y:S02]  /*8ce0*/  @!P0 SYNCS.PHASECHK.TRANS64 P0, [R0+URZ], R3 ;  /* 0x00000003000085a7 */ /* 0x000ea400080010ff */
[----:B--2---:R-:W-:Y:S05]  /*8cf0*/  @!P0 BRA `(.L_x_175) ;  /* 0xfffffffc00f08947 */ /* 0x004fea000383ffff */
[----:B------:R-:W-:Y:S05]  /*8d00*/  BRA `(.L_x_176) ;  /* 0xffffffa800147947 */ /* 0x000fea000383ffff */
.L_x_64:
[----:B------:R-:W-:-:S07]  /*8d10*/  MOV R0, UR5 ;  /* 0x0000000500007c02 */ /* 0x000fce0008000f00 */
.L_x_177:
[----:B-1----:R1:W2:Y:S02]  /*8d20*/  SYNCS.PHASECHK.TRANS64.TRYWAIT P0, [R0+URZ], R3 ;  /* 0x00000003000075a7 */ /* 0x0022a400080011ff */
[----:B--2---:R-:W-:Y:S05]  /*8d30*/  @!P0 NANOSLEEP.SYNCS 0x989680 ;  /* 0x009896800000895d */ /* 0x004fea0003900000 */
[----:B------:R-:W2:Y:S02]  /*8d40*/  @!P0 SYNCS.PHASECHK.TRANS64 P0, [R0+URZ], R3 ;  /* 0x00000003000085a7 */ /* 0x000ea400080010ff */
[----:B--2---:R-:W-:Y:S05]  /*8d50*/  @!P0 BRA `(.L_x_177) ;  /* 0xfffffffc00f08947 */ /* 0x004fea000383ffff */
[----:B------:R-:W-:Y:S05]  /*8d60*/  BRA `(.L_x_178) ;  /* 0xffffffa800207947 */ /* 0x000fea000383ffff */
.L_x_65:
[----:B------:R-:W-:-:S07]  /*8d70*/  MOV R0, UR5 ;  /* 0x0000000500007c02 */ /* 0x000fce0008000f00 */
.L_x_179:
[----:B-1----:R1:W2:Y:S02]  /*8d80*/  SYNCS.PHASECHK.TRANS64.TRYWAIT P0, [R0+URZ], R3 ;  /* 0x00000003000075a7 */ /* 0x0022a400080011ff */
[----:B--2---:R-:W-:Y:S05]  /*8d90*/  @!P0 NANOSLEEP.SYNCS 0x989680 ;  /* 0x009896800000895d */ /* 0x004fea0003900000 */
[----:B------:R-:W2:Y:S02]  /*8da0*/  @!P0 SYNCS.PHASECHK.TRANS64 P0, [R0+URZ], R3 ;  /* 0x00000003000085a7 */ /* 0x000ea400080010ff */
[----:B--2---:R-:W-:Y:S05]  /*8db0*/  @!P0 BRA `(.L_x_179) ;  /* 0xfffffffc00f08947 */ /* 0x004fea000383ffff */
[----:B------:R-:W-:Y:S05]  /*8dc0*/  BRA `(.L_x_180) ;  /* 0xffffffa8002c7947 */ /* 0x000fea000383ffff */
.L_x_66:
[----:B------:R-:W-:-:S07]  /*8dd0*/  MOV R0, UR5 ;  /* 0x0000000500007c02 */ /* 0x000fce0008000f00 */
.L_x_181:
[----:B-1----:R1:W2:Y:S02]  /*8de0*/  SYNCS.PHASECHK.TRANS64.TRYWAIT P0, [R0+URZ], R3 ;  /* 0x00000003000075a7 */ /* 0x0022a400080011ff */
[----:B--2---:R-:W-:Y:S05]  /*8df0*/  @!P0 NANOSLEEP.SYNCS 0x989680 ;  /* 0x009896800000895d */ /* 0x004fea0003900000 */
[----:B------:R-:W2:Y:S02]  /*8e00*/  @!P0 SYNCS.PHASECHK.TRANS64 P0, [R0+URZ], R3 ;  /* 0x00000003000085a7 */ /* 0x000ea400080010ff */
[----:B--2---:R-:W-:Y:S05]  /*8e10*/  @!P0 BRA `(.L_x_181) ;  /* 0xfffffffc00f08947 */ /* 0x004fea000383ffff */
[----:B------:R-:W-:Y:S05]  /*8e20*/  BRA `(.L_x_182) ;  /* 0xffffffa800387947 */ /* 0x000fea000383ffff */
.L_x_67:
[----:B------:R-:W-:-:S07]  /*8e30*/  MOV R0, UR5 ;  /* 0x0000000500007c02 */ /* 0x000fce0008000f00 */
.L_x_183:
[----:B-1----:R1:W2:Y:S02]  /*8e40*/  SYNCS.PHASECHK.TRANS64.TRYWAIT P0, [R0+URZ], R3 ;  /* 0x00000003000075a7 */ /* 0x0022a400080011ff */
[----:B--2---:R-:W-:Y:S05]  /*8e50*/  @!P0 NANOSLEEP.SYNCS 0x989680 ;  /* 0x009896800000895d */ /* 0x004fea0003900000 */
[----:B------:R-:W2:Y:S02]  /*8e60*/  @!P0 SYNCS.PHASECHK.TRANS64 P0, [R0+URZ], R3 ;  /* 0x00000003000085a7 */ /* 0x000ea400080010ff */
[----:B--2---:R-:W-:Y:S05]  /*8e70*/  @!P0 BRA `(.L_x_183) ;  /* 0xfffffffc00f08947 */ /* 0x004fea000383ffff */
[----:B------:R-:W-:Y:S05]  /*8e80*/  BRA `(.L_x_184) ;  /* 0xffffffa800447947 */ /* 0x000fea000383ffff */
.L_x_68:
[----:B------:R-:W-:-:S07]  /*8e90*/  MOV R0, UR5 ;  /* 0x0000000500007c02 */ /* 0x000fce0008000f00 */
.L_x_185:
[----:B-1----:R1:W2:Y:S02]  /*8ea0*/  SYNCS.PHASECHK.TRANS64.TRYWAIT P0, [R0+URZ], R3 ;  /* 0x00000003000075a7 */ /* 0x0022a400080011ff */
[----:B--2---:R-:W-:Y:S05]  /*8eb0*/  @!P0 NANOSLEEP.SYNCS 0x989680 ;  /* 0x009896800000895d */ /* 0x004fea0003900000 */
[----:B------:R-:W2:Y:S02]  /*8ec0*/  @!P0 SYNCS.PHASECHK.TRANS64 P0, [R0+URZ], R3 ;  /* 0x00000003000085a7 */ /* 0x000ea400080010ff */
[----:B--2---:R-:W-:Y:S05]  /*8ed0*/  @!P0 BRA `(.L_x_185) ;  /* 0xfffffffc00f08947 */ /* 0x004fea000383ffff */
[----:B------:R-:W-:Y:S05]  /*8ee0*/  BRA `(.L_x_186) ;  /* 0xffffffa800507947 */ /* 0x000fea000383ffff */
.L_x_69:
[----:B------:R-:W-:-:S07]  /*8ef0*/  MOV R0, UR5 ;  /* 0x0000000500007c02 */ /* 0x000fce0008000f00 */
.L_x_187:
[----:B-1----:R1:W2:Y:S02]  /*8f00*/  SYNCS.PHASECHK.TRANS64.TRYWAIT P0, [R0+URZ], R3 ;  /* 0x00000003000075a7 */ /* 0x0022a400080011ff */
[----:B--2---:R-:W-:Y:S05]  /*8f10*/  @!P0 NANOSLEEP.SYNCS 0x989680 ;  /* 0x009896800000895d */ /* 0x004fea0003900000 */
[----:B------:R-:W2:Y:S02]  /*8f20*/  @!P0 SYNCS.PHASECHK.TRANS64 P0, [R0+URZ], R3 ;  /* 0x00000003000085a7 */ /* 0x000ea400080010ff */
[----:B--2---:R-:W-:Y:S05]  /*8f30*/  @!P0 BRA `(.L_x_187) ;  /* 0xfffffffc00f08947 */ /* 0x004fea000383ffff */
[----:B------:R-:W-:Y:S05]  /*8f40*/  BRA `(.L_x_188) ;  /* 0xffffffa8005c7947 */ /* 0x000fea000383ffff */
.L_x_70:
[----:B------:R-:W-:-:S07]  /*8f50*/  MOV R0, UR5 ;  /* 0x0000000500007c02 */ /* 0x000fce0008000f00 */
.L_x_189:
[----:B-1----:R1:W2:Y:S02]  /*8f60*/  SYNCS.PHASECHK.TRANS64.TRYWAIT P0, [R0+URZ], R3 ;  /* 0x00000003000075a7 */ /* 0x0022a400080011ff */
[----:B--2---:R-:W-:Y:S05]  /*8f70*/  @!P0 NANOSLEEP.SYNCS 0x989680 ;  /* 0x009896800000895d */ /* 0x004fea0003900000 */
[----:B------:R-:W2:Y:S02]  /*8f80*/  @!P0 SYNCS.PHASECHK.TRANS64 P0, [R0+URZ], R3 ;  /* 0x00000003000085a7 */ /* 0x000ea400080010ff */
[----:B--2---:R-:W-:Y:S05]  /*8f90*/  @!P0 BRA `(.L_x_189) ;  /* 0xfffffffc00f08947 */ /* 0x004fea000383ffff */
[----:B------:R-:W-:Y:S05]  /*8fa0*/  BRA `(.L_x_190) ;  /* 0xffffffa800687947 */ /* 0x000fea000383ffff */
.L_x_71:
[----:B------:R-:W-:-:S07]  /*8fb0*/  MOV R0, UR5 ;  /* 0x0000000500007c02 */ /* 0x000fce0008000f00 */
.L_x_191:
[----:B-1----:R1:W2:Y:S02]  /*8fc0*/  SYNCS.PHASECHK.TRANS64.TRYWAIT P0, [R0+URZ], R3 ;  /* 0x00000003000075a7 */ /* 0x0022a400080011ff */
[----:B--2---:R-:W-:Y:S05]  /*8fd0*/  @!P0 NANOSLEEP.SYNCS 0x989680 ;  /* 0x009896800000895d */ /* 0x004fea0003900000 */
[----:B------:R-:W2:Y:S02]  /*8fe0*/  @!P0 SYNCS.PHASECHK.TRANS64 P0, [R0+URZ], R3 ;  /* 0x00000003000085a7 */ /* 0x000ea400080010ff */
[----:B--2---:R-:W-:Y:S05]  /*8ff0*/  @!P0 BRA `(.L_x_191) ;  /* 0xfffffffc00f08947 */ /* 0x004fea000383ffff */
[----:B------:R-:W-:Y:S05]  /*9000*/  BRA `(.L_x_192) ;  /* 0xffffffa800747947 */ /* 0x000fea000383ffff */
.L_x_72:
[----:B------:R-:W-:-:S07]  /*9010*/  MOV R0, UR5 ;  /* 0x0000000500007c02 */ /* 0x000fce0008000f00 */
.L_x_193:
[----:B-1----:R1:W2:Y:S02]  /*9020*/  SYNCS.PHASECHK.TRANS64.TRYWAIT P0, [R0+URZ], R3 ;  /* 0x00000003000075a7 */ /* 0x0022a400080011ff */
[----:B--2---:R-:W-:Y:S05]  /*9030*/  @!P0 NANOSLEEP.SYNCS 0x989680 ;  /* 0x009896800000895d */ /* 0x004fea0003900000 */
[----:B------:R-:W2:Y:S02]  /*9040*/  @!P0 SYNCS.PHASECHK.TRANS64 P0, [R0+URZ], R3 ;  /* 0x00000003000085a7 */ /* 0x000ea400080010ff */
[----:B--2---:R-:W-:Y:S05]  /*9050*/  @!P0 BRA `(.L_x_193) ;  /* 0xfffffffc00f08947 */ /* 0x004fea000383ffff */
[----:B------:R-:W-:Y:S05]  /*9060*/  BRA `(.L_x_194) ;  /* 0xffffffa800807947 */ /* 0x000fea000383ffff */
.L_x_73:
[----:B------:R-:W-:-:S07]  /*9070*/  MOV R0, UR5 ;  /* 0x0000000500007c02 */ /* 0x000fce0008000f00 */
.L_x_195:
[----:B-1----:R1:W2:Y:S02]  /*9080*/  SYNCS.PHASECHK.TRANS64.TRYWAIT P0, [R0+URZ], R3 ;  /* 0x00000003000075a7 */ /* 0x0022a400080011ff */
[----:B--2---:R-:W-:Y:S05]  /*9090*/  @!P0 NANOSLEEP.SYNCS 0x989680 ;  /* 0x009896800000895d */ /* 0x004fea0003900000 */
[----:B------:R-:W2:Y:S02]  /*90a0*/  @!P0 SYNCS.PHASECHK.TRANS64 P0, [R0+URZ], R3 ;  /* 0x00000003000085a7 */ /* 0x000ea400080010ff */
[----:B--2---:R-:W-:Y:S05]  /*90b0*/  @!P0 BRA `(.L_x_195) ;  /* 0xfffffffc00f08947 */ /* 0x004fea000383ffff */
[----:B------:R-:W-:Y:S05]  /*90c0*/  BRA `(.L_x_196) ;  /* 0xffffffa8008c7947 */ /* 0x000fea000383ffff */
.L_x_74:
[----:B------:R-:W-:-:S07]  /*90d0*/  MOV R0, UR5 ;  /* 0x0000000500007c02 */ /* 0x000fce0008000f00 */
.L_x_197:
[----:B-1----:R1:W2:Y:S02]  /*90e0*/  SYNCS.PHASECHK.TRANS64.TRYWAIT P0, [R0+URZ], R3 ;  /* 0x00000003000075a7 */ /* 0x0022a400080011ff */
[----:B--2---:R-:W-:Y:S05]  /*90f0*/  @!P0 NANOSLEEP.SYNCS 0x989680 ;  /* 0x009896800000895d */ /* 0x004fea0003900000 */
[----:B------:R-:W2:Y:S02]  /*9100*/  @!P0 SYNCS.PHASECHK.TRANS64 P0, [R0+URZ], R3 ;  /* 0x00000003000085a7 */ /* 0x000ea400080010ff */
[----:B--2---:R-:W-:Y:S05]  /*9110*/  @!P0 BRA `(.L_x_197) ;  /* 0xfffffffc00f08947 */ /* 0x004fea000383ffff */
[----:B------:R-:W-:Y:S05]  /*9120*/  BRA `(.L_x_198) ;  /* 0xffffffa800987947 */ /* 0x000fea000383ffff */
.L_x_75:
[----:B------:R-:W-:-:S07]  /*9130*/  MOV R0, UR5 ;  /* 0x0000000500007c02 */ /* 0x000fce0008000f00 */
.L_x_199:
[----:B-1----:R1:W2:Y:S02]  /*9140*/  SYNCS.PHASECHK.TRANS64.TRYWAIT P0, [R0+URZ], R3 ;  /* 0x00000003000075a7 */ /* 0x0022a400080011ff */
[----:B--2---:R-:W-:Y:S05]  /*9150*/  @!P0 NANOSLEEP.SYNCS 0x989680 ;  /* 0x009896800000895d */ /* 0x004fea0003900000 */
[----:B------:R-:W2:Y:S02]  /*9160*/  @!P0 SYNCS.PHASECHK.TRANS64 P0, [R0+URZ], R3 ;  /* 0x00000003000085a7 */ /* 0x000ea400080010ff */
[----:B--2---:R-:W-:Y:S05]  /*9170*/  @!P0 BRA `(.L_x_199) ;  /* 0xfffffffc00f08947 */ /* 0x004fea000383ffff */
[----:B------:R-:W-:Y:S05]  /*9180*/  BRA `(.L_x_200) ;  /* 0xffffffa800a47947 */ /* 0x000fea000383ffff */
.L_x_76:
[----:B------:R-:W-:-:S07]  /*9190*/  MOV R0, UR5 ;  /* 0x0000000500007c02 */ /* 0x000fce0008000f00 */
.L_x_201:
[----:B-1----:R1:W2:Y:S02]  /*91a0*/  SYNCS.PHASECHK.TRANS64.TRYWAIT P0, [R0+URZ], R3 ;  /* 0x00000003000075a7 */ /* 0x0022a400080011ff */
[----:B--2---:R-:W-:Y:S05]  /*91b0*/  @!P0 NANOSLEEP.SYNCS 0x989680 ;  /* 0x009896800000895d */ /* 0x004fea0003900000 */
[----:B------:R-:W2:Y:S02]  /*91c0*/  @!P0 SYNCS.PHASECHK.TRANS64 P0, [R0+URZ], R3 ;  /* 0x00000003000085a7 */ /* 0x000ea400080010ff */
[----:B--2---:R-:W-:Y:S05]  /*91d0*/  @!P0 BRA `(.L_x_201) ;  /* 0xfffffffc00f08947 */ /* 0x004fea000383ffff */
[----:B------:R-:W-:Y:S05]  /*91e0*/  BRA `(.L_x_202) ;  /* 0xffffffa800b07947 */ /* 0x000fea000383ffff */
.L_x_79:
[----:B-1----:R1:W2:Y:S02]  /*91f0*/  SYNCS.PHASECHK.TRANS64.TRYWAIT P0, [R2+URZ+0x2a0], R4 ;  /* 0x0002a004020075a7 */ /* 0x0022a400080011ff */
[----:B--2---:R-:W-:Y:S05]  /*9200*/  @!P0 NANOSLEEP.SYNCS 0x989680 ;  /* 0x009896800000895d */ /* 0x004fea0003900000 */
[----:B------:R-:W2:Y:S02]  /*9210*/  @!P0 SYNCS.PHASECHK.TRANS64 P0, [R2+URZ+0x2a0], R4 ;  /* 0x0002a004020085a7 */ /* 0x000ea400080010ff */
[----:B--2---:R-:W-:Y:S05]  /*9220*/  @!P0 BRA `(.L_x_79) ;  /* 0xfffffffc00f08947 */ /* 0x004fea000383ffff */
[----:B------:R-:W-:Y:S05]  /*9230*/  BRA `(.L_x_203) ;  /* 0xffffffac000c7947 */ /* 0x000fea000383ffff */
.L_x_80:
[----:B------:R-:W-:-:S07]  /*9240*/  MOV R2, UR4 ;  /* 0x0000000400027c02 */ /* 0x000fce0008000f00 */
.L_x_204:
[----:B-1----:R1:W2:Y:S02]  /*9250*/  SYNCS.PHASECHK.TRANS64.TRYWAIT P0, [R2+URZ+0x250], R5 ;  /* 0x00025005020075a7 */ /* 0x0022a400080011ff */
[----:B--2---:R-:W-:Y:S05]  /*9260*/  @!P0 NANOSLEEP.SYNCS 0x989680 ;  /* 0x009896800000895d */ /* 0x004fea0003900000 */
[----:B------:R-:W2:Y:S02]  /*9270*/  @!P0 SYNCS.PHASECHK.TRANS64 P0, [R2+URZ+0x250], R5 ;  /* 0x00025005020085a7 */ /* 0x000ea400080010ff */
[----:B--2---:R-:W-:Y:S05]  /*9280*/  @!P0 BRA `(.L_x_204) ;  /* 0xfffffffc00f08947 */ /* 0x004fea000383ffff */
[----:B------:R-:W-:Y:S05]  /*9290*/  BRA `(.L_x_205) ;  /* 0xffffffac001c7947 */ /* 0x000fea000383ffff */
.L_x_81:
[----:B-1----:R1:W2:Y:S02]  /*92a0*/  SYNCS.PHASECHK.TRANS64.TRYWAIT P1, [R2+URZ+0x240], R4 ;  /* 0x00024004020075a7 */ /* 0x0022a400080211ff */
[----:B--2---:R-:W-:Y:S05]  /*92b0*/  @!P1 NANOSLEEP.SYNCS 0x989680 ;  /* 0x009896800000995d */ /* 0x004fea0003900000 */
[----:B------:R-:W2:Y:S02]  /*92c0*/  @!P1 SYNCS.PHASECHK.TRANS64 P1, [R2+URZ+0x240], R4 ;  /* 0x00024004020095a7 */ /* 0x000ea400080210ff */
[----:B--2---:R-:W-:Y:S05]  /*92d0*/  @!P1 BRA `(.L_x_81) ;  /* 0xfffffffc00f09947 */ /* 0x004fea000383ffff */
[----:B------:R-:W-:Y:S05]  /*92e0*/  BRA `(.L_x_206) ;  /* 0xffffffac004c7947 */ /* 0x000fea000383ffff */
.L_x_84:
[----:B------:R-:W-:-:S07]  /*92f0*/  MOV R0, UR4 ;  /* 0x0000000400007c02 */ /* 0x000fce0008000f00 */
.L_x_207:
[----:B-1----:R1:W2:Y:S02]  /*9300*/  SYNCS.PHASECHK.TRANS64.TRYWAIT P0, [R0+URZ+0x250], R2 ;  /* 0x00025002000075a7 */ /* 0x0022a400080011ff */
[----:B--2---:R-:W-:Y:S05]  /*9310*/  @!P0 NANOSLEEP.SYNCS 0x989680 ;  /* 0x009896800000895d */ /* 0x004fea0003900000 */
[----:B------:R-:W2:Y:S02]  /*9320*/  @!P0 SYNCS.PHASECHK.TRANS64 P0, [R0+URZ+0x250], R2 ;  /* 0x00025002000085a7 */ /* 0x000ea400080010ff */
[----:B--2---:R-:W-:Y:S05]  /*9330*/  @!P0 BRA `(.L_x_207) ;  /* 0xfffffffc00f08947 */ /* 0x004fea000383ffff */
[----:B------:R-:W-:Y:S05]  /*9340*/  BRA `(.L_x_83) ;  /* 0xffffffac00a07947 */ /* 0x000fea000383ffff */
.L_x_91:
[----:B-1----:R1:W2:Y:S02]  /*9350*/  SYNCS.PHASECHK.TRANS64.TRYWAIT P1, [R0+URZ+0x240], R2 ;  /* 0x00024002000075a7 */ /* 0x0022a400080211ff */
[----:B--2---:R-:W-:Y:S05]  /*9360*/  @!P1 NANOSLEEP.SYNCS 0x989680 ;  /* 0x009896800000995d */ /* 0x004fea0003900000 */
[----:B------:R-:W2:Y:S02]  /*9370*/  @!P1 SYNCS.PHASECHK.TRANS64 P1, [R0+URZ+0x240], R2 ;  /* 0x00024002000095a7 */ /* 0x000ea400080210ff */
[----:B--2---:R-:W-:Y:S05]  /*9380*/  @!P1 BRA `(.L_x_91) ;  /* 0xfffffffc00f09947 */ /* 0x004fea000383ffff */
[----:B------:R-:W-:Y:S05]  /*9390*/  BRA `(.L_x_208) ;  /* 0xffffffb000fc7947 */ /* 0x000fea000383ffff */
.L_x_92:
[----:B------:R-:W-:-:S07]  /*93a0*/  MOV R2, UR18 ;  /* 0x0000001200027c02 */ /* 0x000fce0008000f00 */
.L_x_209:
[----:B-1----:R1:W2:Y:S02]  /*93b0*/  SYNCS.PHASECHK.TRANS64.TRYWAIT P0, [R2+URZ+0x280], R0 ;  /* 0x00028000020075a7 */ /* 0x0022a400080011ff */
[----:B--2---:R-:W-:Y:S05]  /*93c0*/  @!P0 NANOSLEEP.SYNCS 0x989680 ;  /* 0x009896800000895d */ /* 0x004fea0003900000 */
[----:B------:R-:W2:Y:S02]  /*93d0*/  @!P0 SYNCS.PHASECHK.TRANS64 P0, [R2+URZ+0x280], R0 ;  /* 0x00028000020085a7 */ /* 0x000ea400080010ff */
[----:B--2---:R-:W-:Y:S05]  /*93e0*/  @!P0 BRA `(.L_x_209) ;  /* 0xfffffffc00f08947 */ /* 0x004fea000383ffff */
[----:B------:R-:W-:Y:S05]  /*93f0*/  BRA `(.L_x_210) ;  /* 0xffffffb400307947 */ /* 0x000fea000383ffff */
.L_x_95:
[----:B------:R-:W-:Y:S07]  /*9400*/  MOV R0, UR6 ;  /* 0x0000000600007c02 */ /* 0x000fee0008000f00 */
.L_x_211:
[----:B-1----:R1:W2:Y:S02]  /*9410*/  SYNCS.PHASECHK.TRANS64.TRYWAIT P0, [R0+URZ], R2 ;  /* 0x00000002000075a7 */ /* 0x0022a400080011ff */
[----:B--2---:R-:W-:Y:S05]  /*9420*/  @!P0 NANOSLEEP.SYNCS 0x989680 ;  /* 0x009896800000895d */ /* 0x004fea0003900000 */
[----:B------:R-:W2:Y:S02]  /*9430*/  @!P0 SYNCS.PHASECHK.TRANS64 P0, [R0+URZ], R2 ;  /* 0x00000002000085a7 */ /* 0x000ea400080010ff */
[----:B--2---:R-:W-:Y:S05]  /*9440*/  @!P0 BRA `(.L_x_211) ;  /* 0xfffffffc00f08947 */ /* 0x004fea000383ffff */
[----:B------:R-:W-:Y:S05]  /*9450*/  BRA `(.L_x_94) ;  /* 0xffffffb400507947 */ /* 0x000fea000383ffff */
.L_x_98:
[----:B------:R-:W-:-:S07]  /*9460*/  MOV R0, UR4 ;  /* 0x0000000400007c02 */ /* 0x000fce0008000f00 */
.L_x_212:
[----:B--2---:R2:W4:Y:S02]  /*9470*/  SYNCS.PHASECHK.TRANS64.TRYWAIT P0, [R0+URZ], R2 ;  /* 0x00000002000075a7 */ /* 0x00452400080011ff */
[----:B----4-:R-:W-:Y:S05]  /*9480*/  @!P0 NANOSLEEP.SYNCS 0x989680 ;  /* 0x009896800000895d */ /* 0x010fea0003900000 */
[----:B------:R-:W4:Y:S02]  /*9490*/  @!P0 SYNCS.PHASECHK.TRANS64 P0, [R0+URZ], R2 ;  /* 0x00000002000085a7 */ /* 0x000f2400080010ff */
[----:B----4-:R-:W-:Y:S05]  /*94a0*/  @!P0 BRA `(.L_x_212) ;  /* 0xfffffffc00f08947 */ /* 0x010fea000383ffff */
[----:B------:R-:W-:Y:S05]  /*94b0*/  BRA `(.L_x_213) ;  /* 0xffffffb400f07947 */ /* 0x000fea000383ffff */
.L_x_99:
[----:B------:R-:W-:-:S07]  /*94c0*/  MOV R0, UR5 ;  /* 0x0000000500007c02 */ /* 0x000fce0008000f00 */
.L_x_214:
[----:B-1----:R1:W2:Y:S02]  /*94d0*/  SYNCS.PHASECHK.TRANS64.TRYWAIT P0, [R0+URZ], R3 ;  /* 0x00000003000075a7 */ /* 0x0022a400080011ff */
[----:B--2---:R-:W-:Y:S05]  /*94e0*/  @!P0 NANOSLEEP.SYNCS 0x989680 ;  /* 0x009896800000895d */ /* 0x004fea0003900000 */
[----:B------:R-:W2:Y:S02]  /*94f0*/  @!P0 SYNCS.PHASECHK.TRANS64 P0, [R0+URZ], R3 ;  /* 0x00000003000085a7 */ /* 0x000ea400080010ff */
[----:B--2---:R-:W-:Y:S05]  /*9500*/  @!P0 BRA `(.L_x_214) ;  /* 0xfffffffc00f08947 */ /* 0x004fea000383ffff */
[----:B------:R-:W-:Y:S05]  /*9510*/  BRA `(.L_x_215) ;  /* 0xffffffb400fc7947 */ /* 0x000fea000383ffff */
.L_x_100:
[----:B------:R-:W-:-:S07]  /*9520*/  MOV R0, UR5 ;  /* 0x0000000500007c02 */ /* 0x000fce0008000f00 */
.L_x_216:
[----:B-1----:R1:W2:Y:S02]  /*9530*/  SYNCS.PHASECHK.TRANS64.TRYWAIT P0, [R0+URZ], R3 ;  /* 0x00000003000075a7 */ /* 0x0022a400080011ff */
[----:B--2---:R-:W-:Y:S05]  /*9540*/  @!P0 NANOSLEEP.SYNCS 0x989680 ;  /* 0x009896800000895d */ /* 0x004fea0003900000 */
[----:B------:R-:W2:Y:S02]  /*9550*/  @!P0 SYNCS.PHASECHK.TRANS64 P0, [R0+URZ], R3 ;  /* 0x00000003000085a7 */ /* 0x000ea400080010ff */
[----:B--2---:R-:W-:Y:S05]  /*9560*/  @!P0 BRA `(.L_x_216) ;  /* 0xfffffffc00f08947 */ /* 0x004fea000383ffff */
[----:B------:R-:W-:Y:S05]  /*9570*/  BRA `(.L_x_217) ;  /* 0xffffffb800087947 */ /* 0x000fea000383ffff */
.L_x_101:
[----:B-1----:R-:W-:-:S07]  /*9580*/  MOV R0, UR4 ;  /* 0x0000000400007c02 */ /* 0x002fce0008000f00 */
.L_x_218:
[----:B-1----:R1:W2:Y:S02]  /*9590*/  SYNCS.PHASECHK.TRANS64.TRYWAIT P0, [R0+URZ], R2 ;  /* 0x00000002000075a7 */ /* 0x0022a400080011ff */
[----:B--2---:R-:W-:Y:S05]  /*95a0*/  @!P0 NANOSLEEP.SYNCS 0x989680 ;  /* 0x009896800000895d */ /* 0x004fea0003900000 */
[----:B------:R-:W2:Y:S02]  /*95b0*/  @!P0 SYNCS.PHASECHK.TRANS64 P0, [R0+URZ], R2 ;  /* 0x00000002000085a7 */ /* 0x000ea400080010ff */
[----:B--2---:R-:W-:Y:S05]  /*95c0*/  @!P0 BRA `(.L_x_218) ;  /* 0xfffffffc00f08947 */ /* 0x004fea000383ffff */
[----:B------:R-:W-:Y:S05]  /*95d0*/  BRA `(.L_x_219) ;  /* 0xffffffb800147947 */ /* 0x000fea000383ffff */
.L_x_106:
[----:B--2---:R2:W3:Y:S02]  /*95e0*/  SYNCS.PHASECHK.TRANS64.TRYWAIT P0, [R7+URZ+0x240], R0 ;  /* 0x00024000070075a7 */ /* 0x0044e400080011ff */
[----:B---3--:R-:W-:Y:S05]  /*95f0*/  @!P0 NANOSLEEP.SYNCS 0x989680 ;  /* 0x009896800000895d */ /* 0x008fea0003900000 */
[----:B------:R-:W3:Y:S02]  /*9600*/  @!P0 SYNCS.PHASECHK.TRANS64 P0, [R7+URZ+0x240], R0 ;  /* 0x00024000070085a7 */ /* 0x000ee400080010ff */
[----:B---3--:R-:W-:Y:S05]  /*9610*/  @!P0 BRA `(.L_x_106) ;  /* 0xfffffffc00f08947 */ /* 0x008fea000383ffff */
[----:B------:R-:W-:Y:S05]  /*9620*/  BRA `(.L_x_220) ;  /* 0xffffffbc00287947 */ /* 0x000fea000383ffff */
.L_x_109:
[----:B-1----:R-:W-:Y:S07]  /*9630*/  MOV R0, UR17 ;  /* 0x0000001100007c02 */ /* 0x002fee0008000f00 */
.L_x_221:
[----:B-1----:R1:W2:Y:S02]  /*9640*/  SYNCS.PHASECHK.TRANS64.TRYWAIT P2, [R0+URZ+0x238], R7 ;  /* 0x00023807000075a7 */ /* 0x0022a400080411ff */
[----:B--2---:R-:W-:Y:S05]  /*9650*/  @!P2 NANOSLEEP.SYNCS 0x989680 ;  /* 0x009896800000a95d */ /* 0x004fea0003900000 */
[----:B------:R-:W2:Y:S02]  /*9660*/  @!P2 SYNCS.PHASECHK.TRANS64 P2, [R0+URZ+0x238], R7 ;  /* 0x000238070000a5a7 */ /* 0x000ea400080410ff */
[----:B--2---:R-:W-:Y:S05]  /*9670*/  @!P2 BRA `(.L_x_221) ;  /* 0xfffffffc00f0a947 */ /* 0x004fea000383ffff */
[----:B------:R-:W-:Y:S05]  /*9680*/  BRA `(.L_x_108) ;  /* 0xffffffc000887947 */ /* 0x000fea000383ffff */
.L_x_112:
[----:B-1----:R-:W-:Y:S07]  /*9690*/  MOV R0, UR17 ;  /* 0x0000001100007c02 */ /* 0x002fee0008000f00 */
.L_x_222:
[----:B-1----:R1:W2:Y:S02]  /*96a0*/  SYNCS.PHASECHK.TRANS64.TRYWAIT P0, [R0+URZ+0x228], R6 ;  /* 0x00022806000075a7 */ /* 0x0022a400080011ff */
[----:B--2---:R-:W-:Y:S05]  /*96b0*/  @!P0 NANOSLEEP.SYNCS 0x989680 ;  /* 0x009896800000895d */ /* 0x004fea0003900000 */
[----:B------:R-:W2:Y:S02]  /*96c0*/  @!P0 SYNCS.PHASECHK.TRANS64 P0, [R0+URZ+0x228], R6 ;  /* 0x00022806000085a7 */ /* 0x000ea400080010ff */
[----:B--2---:R-:W-:Y:S05]  /*96d0*/  @!P0 BRA `(.L_x_222) ;  /* 0xfffffffc00f08947 */ /* 0x004fea000383ffff */
[----:B------:R-:W-:Y:S05]  /*96e0*/  BRA `(.L_x_223) ;  /* 0xffffffc000d87947 */ /* 0x000fea000383ffff */
.L_x_115:
[----:B--2---:R2:W4:Y:S02]  /*96f0*/  SYNCS.PHASECHK.TRANS64.TRYWAIT P0, [R3+URZ+0x240], R0 ;  /* 0x00024000030075a7 */ /* 0x00452400080011ff */
[----:B----4-:R-:W-:Y:S05]  /*9700*/  @!P0 NANOSLEEP.SYNCS 0x989680 ;  /* 0x009896800000895d */ /* 0x010fea0003900000 */
[----:B------:R-:W4:Y:S02]  /*9710*/  @!P0 SYNCS.PHASECHK.TRANS64 P0, [R3+URZ+0x240], R0 ;  /* 0x00024000030085a7 */ /* 0x000f2400080010ff */
[----:B----4-:R-:W-:Y:S05]  /*9720*/  @!P0 BRA `(.L_x_115) ;  /* 0xfffffffc00f08947 */ /* 0x010fea000383ffff */
[----:B------:R-:W-:Y:S05]  /*9730*/  BRA `(.L_x_224) ;  /* 0xffffffc800287947 */ /* 0x000fea000383ffff */
.L_x_126:
[----:B-1----:R-:W-:Y:S04]  /*9740*/  MOV R0, UR44 ;  /* 0x0000002c00007c02 */ /* 0x002fe80008000f00 */
[----:B------:R1:W2:Y:S03]  /*9750*/  SYNCS.PHASECHK.TRANS64.TRYWAIT P1, [R0+URZ+0x220], R3 ;  /* 0x00022003000075a7 */ /* 0x0002a600080211ff */
[----:B--2---:R-:W-:Y:S05]  /*9760*/  @!P1 NANOSLEEP.SYNCS 0x989680 ;  /* 0x009896800000995d */ /* 0x004fea0003900000 */
[----:B------:R-:W2:Y:S02]  /*9770*/  @!P1 SYNCS.PHASECHK.TRANS64 P1, [R0+URZ+0x220], R3 ;  /* 0x00022003000095a7 */ /* 0x000ea400080210ff */
[----:B--2---:R-:W-:Y:S05]  /*9780*/  @!P1 BRA `(.L_x_126) ;  /* 0xfffffffc00ec9947 */ /* 0x004fea000383ffff */
[----:B------:R-:W-:Y:S05]  /*9790*/  BRA `(.L_x_125) ;  /* 0xffffffd400807947 */ /* 0x000fea000383ffff */
.L_x_128:
[----:B------:R1:W1:Y:S02]  /*97a0*/  SYNCS.PHASECHK.TRANS64.TRYWAIT P1, [R22+URZ+0x260], R4 ;  /* 0x00026004160075a7 */ /* 0x00026400080211ff */
[----:B-1----:R-:W-:Y:S05]  /*97b0*/  @!P1 NANOSLEEP.SYNCS 0x989680 ;  /* 0x009896800000995d */ /* 0x002fea0003900000 */
[----:B------:R-:W1:Y:S02]  /*97c0*/  @!P1 SYNCS.PHASECHK.TRANS64 P1, [R22+URZ+0x260], R4 ;  /* 0x00026004160095a7 */ /* 0x000e6400080210ff */
[----:B-1----:R-:W-:Y:S05]  /*97d0*/  @!P1 BRA `(.L_x_128) ;  /* 0xfffffffc00f09947 */ /* 0x002fea000383ffff */
[----:B------:R-:W-:Y:S05]  /*97e0*/  BRA `(.L_x_127) ;  /* 0xffffffd400c47947 */ /* 0x000fea000383ffff */
        .weak           $__internal_0_$__cuda_sm10x_tcgen05_guardrail_trap_col_being_dealloced_not_returned_by_alloc
        .type           $__internal_0_$__cuda_sm10x_tcgen05_guardrail_trap_col_being_dealloced_not_returned_by_alloc,@function
        .size           $__internal_0_$__cuda_sm10x_tcgen05_guardrail_trap_col_being_dealloced_not_returned_by_alloc,($__internal_1_$__cuda_sm10x_tcgen05_guardrail_trap_phase_invalid_during_alloc - $__internal_0_$__cuda_sm10x_tcgen05_guardrail_trap_col_being_dealloced_not_returned_by_alloc)
$__internal_0_$__cuda_sm10x_tcgen05_guardrail_trap_col_being_dealloced_not_returned_by_alloc:
[----:B------:R-:W-:Y:S05]  /*97f0*/  BPT.TRAP 0x1 ;  /* 0x000000040000795c */ /* 0x000fea0000300000 */
[----:B------:R-:W-:-:S04]  /*9800*/  HFMA2 R3, -RZ, RZ, 0, 0 ;  /* 0x00000000ff037431 */ /* 0x000fc800000001ff */
[----:B------:R-:W-:Y:S05]  /*9810*/  RET.REL.NODEC R2 `(_ZN7cutlass13device_kernelINS_4gemm6kernel13GemmUniversalIN4cute5tupleIJiiiiEEENS1_10collective13CollectiveMmaINS1_35MainloopSm100TmaUmmaWarpSpecializedILi34ELi2ELi4ENS5_IJNS4_1CILi1EEENSA_ILi2EEESB_EEEEENS5_IJNSA_ILi128EEENSA_ILi64EEENSA_ILi32EEEEEEaNS5_IJlSB_lEEEaSJ_NS4_8TiledMMAINS4_8MMA_AtomIJNS4_15SM100_MMA_S8_SSIaaiLi128ELi64ELNS4_4UMMA5MajorE0ELSO_0ELNSN_8SaturateE0EEEEEENS4_6LayoutINS5_IJSB_SB_SB_EEENS5_IJNSA_ILi0EEESU_SU_EEEEENS5_IJNS4_10UnderscoreESX_SX_EEEEENS4_23SM90_TMA_LOAD_MULTICASTENS4_14ComposedLayoutINS4_7SwizzleILi1ELi4ELi3EEENS4_18smem_ptr_flag_bitsILi8EEENSS_INS5_IJNSA_ILi8EEESH_EEENS5_IJSH_SB_EEEEEEEvNS4_8identityENS4_13SM90_TMA_LOADES1A_vS1B_EENS_8epilogue10collective18CollectiveEpilogueINS1E_23Sm100TmaWarpSpecializedILi1ELi1ELi64ELb0ELb0EEEJSI_NS5_IJNSS_ISF_SB_EENSS_ISG_SB_EEEEEaSJ_aSJ_NS1E_6fusion15FusionCallbacksIS1I_NS1M_17LinearCombinationIaiaiLNS_15FloatRoundStyleE2EEESI_S1L_JEEENS4_5SM1004TMEM4LOAD26SM100_TMEM_LOAD_32dp32b64xES1C_NS11_INS12_ILi2ELi4ELi3EEES15_NSS_INS5_IJS16_SG_EEENS5_IJSG_SB_EEEEEEENS4_39AutoVectorizingCopyWithAssumedAlignmentILi128EEENS4_14SM90_TMA_STOREES20_S22_S22_EEEvvEEEEvNT_6ParamsE) ;  /* 0xffffff6402f87950 */ /* 0x000fea0003c3ffff */
        .weak           $__internal_1_$__cuda_sm10x_tcgen05_guardrail_trap_phase_invalid_during_alloc
        .type           $__internal_1_$__cuda_sm10x_tcgen05_guardrail_trap_phase_invalid_during_alloc,@function
        .size           $__internal_1_$__cuda_sm10x_tcgen05_guardrail_trap_phase_invalid_during_alloc,($__internal_2_$__cuda_sm10x_tcgen05_guardrail_trap_unallocated_columns_being_dealloced - $__internal_1_$__cuda_sm10x_tcgen05_guardrail_trap_phase_invalid_during_alloc)
$__internal_1_$__cuda_sm10x_tcgen05_guardrail_trap_phase_invalid_during_alloc:
[----:B------:R-:W-:Y:S05]  /*9820*/  BPT.TRAP 0x1 ;  /* 0x000000040000795c */ /* 0x000fea0000300000 */
[----:B------:R-:W-:-:S04]  /*9830*/  MOV R5, 0x0 ;  /* 0x0000000000057802 */ /* 0x000fc80000000f00 */
[----:B------:R-:W-:Y:S05]  /*9840*/  RET.REL.NODEC R4 `(_ZN7cutlass13device_kernelINS_4gemm6kernel13GemmUniversalIN4cute5tupleIJiiiiEEENS1_10collective13CollectiveMmaINS1_35MainloopSm100TmaUmmaWarpSpecializedILi34ELi2ELi4ENS5_IJNS4_1CILi1EEENSA_ILi2EEESB_EEEEENS5_IJNSA_ILi128EEENSA_ILi64EEENSA_ILi32EEEEEEaNS5_IJlSB_lEEEaSJ_NS4_8TiledMMAINS4_8MMA_AtomIJNS4_15SM100_MMA_S8_SSIaaiLi128ELi64ELNS4_4UMMA5MajorE0ELSO_0ELNSN_8SaturateE0EEEEEENS4_6LayoutINS5_IJSB_SB_SB_EEENS5_IJNSA_ILi0EEESU_SU_EEEEENS5_IJNS4_10UnderscoreESX_SX_EEEEENS4_23SM90_TMA_LOAD_MULTICASTENS4_14ComposedLayoutINS4_7SwizzleILi1ELi4ELi3EEENS4_18smem_ptr_flag_bitsILi8EEENSS_INS5_IJNSA_ILi8EEESH_EEENS5_IJSH_SB_EEEEEEEvNS4_8identityENS4_13SM90_TMA_LOADES1A_vS1B_EENS_8epilogue10collective18CollectiveEpilogueINS1E_23Sm100TmaWarpSpecializedILi1ELi1ELi64ELb0ELb0EEEJSI_NS5_IJNSS_ISF_SB_EENSS_ISG_SB_EEEEEaSJ_aSJ_NS1E_6fusion15FusionCallbacksIS1I_NS1M_17LinearCombinationIaiaiLNS_15FloatRoundStyleE2EEESI_S1L_JEEENS4_5SM1004TMEM4LOAD26SM100_TMEM_LOAD_32dp32b64xES1C_NS11_INS12_ILi2ELi4ELi3EEES15_NSS_INS5_IJS16_SG_EEENS5_IJSG_SB_EEEEEEENS4_39AutoVectorizingCopyWithAssumedAlignmentILi128EEENS4_14SM90_TMA_STOREES20_S22_S22_EEEvvEEEEvNT_6ParamsE) ;  /* 0xffffff6404ec7950 */ /* 0x000fea0003c3ffff */
        .weak           $__internal_2_$__cuda_sm10x_tcgen05_guardrail_trap_unallocated_columns_being_dealloced
        .type           $__internal_2_$__cuda_sm10x_tcgen05_guardrail_trap_unallocated_columns_being_dealloced,@function
        .size           $__internal_2_$__cuda_sm10x_tcgen05_guardrail_trap_unallocated_columns_being_dealloced,(.L_x_226 - $__internal_2_$__cuda_sm10x_tcgen05_guardrail_trap_unallocated_columns_being_dealloced)
$__internal_2_$__cuda_sm10x_tcgen05_guardrail_trap_unallocated_columns_being_dealloced:
[----:B------:R-:W-:Y:S05]  /*9850*/  BPT.TRAP 0x1 ;  /* 0x000000040000795c */ /* 0x000fea0000300000 */
[----:B------:R-:W-:-:S04]  /*9860*/  HFMA2 R3, -RZ, RZ, 0, 0 ;  /* 0x00000000ff037431 */ /* 0x000fc800000001ff */
[----:B------:R-:W-:Y:S05]  /*9870*/  RET.REL.NODEC R2 `(_ZN7cutlass13device_kernelINS_4gemm6kernel13GemmUniversalIN4cute5tupleIJiiiiEEENS1_10collective13CollectiveMmaINS1_35MainloopSm100TmaUmmaWarpSpecializedILi34ELi2ELi4ENS5_IJNS4_1CILi1EEENSA_ILi2EEESB_EEEEENS5_IJNSA_ILi128EEENSA_ILi64EEENSA_ILi32EEEEEEaNS5_IJlSB_lEEEaSJ_NS4_8TiledMMAINS4_8MMA_AtomIJNS4_15SM100_MMA_S8_SSIaaiLi128ELi64ELNS4_4UMMA5MajorE0ELSO_0ELNSN_8SaturateE0EEEEEENS4_6LayoutINS5_IJSB_SB_SB_EEENS5_IJNSA_ILi0EEESU_SU_EEEEENS5_IJNS4_10UnderscoreESX_SX_EEEEENS4_23SM90_TMA_LOAD_MULTICASTENS4_14ComposedLayoutINS4_7SwizzleILi1ELi4ELi3EEENS4_18smem_ptr_flag_bitsILi8EEENSS_INS5_IJNSA_ILi8EEESH_EEENS5_IJSH_SB_EEEEEEEvNS4_8identityENS4_13SM90_TMA_LOADES1A_vS1B_EENS_8epilogue10collective18CollectiveEpilogueINS1E_23Sm100TmaWarpSpecializedILi1ELi1ELi64ELb0ELb0EEEJSI_NS5_IJNSS_ISF_SB_EENSS_ISG_SB_EEEEEaSJ_aSJ_NS1E_6fusion15FusionCallbacksIS1I_NS1M_17LinearCombinationIaiaiLNS_15FloatRoundStyleE2EEESI_S1L_JEEENS4_5SM1004TMEM4LOAD26SM100_TMEM_LOAD_32dp32b64xES1C_NS11_INS12_ILi2ELi4ELi3EEES15_NSS_INS5_IJS16_SG_EEENS5_IJSG_SB_EEEEEEENS4_39AutoVectorizingCopyWithAssumedAlignmentILi128EEENS4_14SM90_TMA_STOREES20_S22_S22_EEEvvEEEEvNT_6ParamsE) ;  /* 0xffffff6402e07950 */ /* 0x000fea0003c3ffff */
.L_x_225:
[----:B------:R-:W-:-:S00]  /*9880*/  BRA `(.L_x_225) ;  /* 0xfffffffc00fc7947 */ /* 0x000fc0000383ffff */
[----:B------:R-:W-:-:S00]  /*9890*/  NOP ;  /* 0x0000000000007918 */ /* 0x000fc00000000000 */
        /* <DEDUP_REMOVED lines=14> */
.L_x_226:


//--------------------- .nv.global.init           --------------------------
	.section	.nv.global.init,"aw",@progbits
.nv.global.init:
	.type		$str$27,@object
	.size		$str$27,($str$28 - $str$27)
$str$27:
        /*0000*/ 	.byte	0x28, 0x61, 0x64, 0x64, 0x72, 0x65, 0x73, 0x73, 0x20, 0x26, 0x20, 0x6d, 0x61, 0x73, 0x6b, 0x29
        /*0010*/ 	.byte	0x20, 0x3d, 0x3d, 0x20, 0x30, 0x00
	.type		$str$28,@object
	.size		$str$28,($str$26 - $str$28)
$str$28:
        /*0016*/ 	.byte	0x2f, 0x74, 0x6d, 0x70, 0x2f, 0x63, 0x75, 0x74, 0x6c, 0x61, 0x73, 0x73, 0x5f, 0x73, 0x77, 0x65
        /*0026*/ 	.byte	0x65, 0x70, 0x5f, 0x73, 0x72, 0x63, 0x2f, 0x69, 0x6e, 0x63, 0x6c, 0x75, 0x64, 0x65, 0x2f, 0x63
        /*0036*/ 	.byte	0x75, 0x74, 0x65, 0x2f, 0x70, 0x6f, 0x69, 0x6e, 0x74, 0x65, 0x72, 0x5f, 0x66, 0x6c, 0x61, 0x67
        /*0046*/ 	.byte	0x67, 0x65, 0x64, 0x2e, 0x68, 0x70, 0x70, 0x00
	.type		$str$26,@object
	.size		$str$26,($str$25 - $str$26)
$str$26:
        /*004e*/ 	.byte	0x2f, 0x74, 0x6d, 0x70, 0x2f, 0x63, 0x75, 0x74, 0x6c, 0x61, 0x73, 0x73, 0x5f, 0x73, 0x77, 0x65
        /*005e*/ 	.byte	0x65, 0x70, 0x5f, 0x73, 0x72, 0x63, 0x2f, 0x69, 0x6e, 0x63, 0x6c, 0x75, 0x64, 0x65, 0x2f, 0x63
        /*006e*/ 	.byte	0x75, 0x74, 0x65, 0x2f, 0x61, 0x74, 0x6f, 0x6d, 0x2f, 0x63, 0x6f, 0x70, 0x79, 0x5f, 0x74, 0x72
        /*007e*/ 	.byte	0x61, 0x69, 0x74, 0x73, 0x5f, 0x73, 0x6d, 0x31, 0x30, 0x30, 0x2e, 0x68, 0x70, 0x70, 0x00
	.type		$str$25,@object
	.size		$str$25,(__unnamed_1 - $str$25)
$str$25:
        /*008d*/ 	.byte	0x28, 0x28, 0x75, 0x69, 0x6e, 0x74, 0x33, 0x32, 0x5f, 0x74, 0x28, 0x74, 0x68, 0x72, 0x65, 0x61
        /*009d*/ 	.byte	0x64, 0x49, 0x64, 0x78, 0x2e, 0x78, 0x29, 0x20, 0x2f, 0x20, 0x33, 0x32, 0x29, 0x20, 0x25, 0x20
        /*00ad*/ 	.byte	0x34, 0x29, 0x20, 0x3d, 0x3d, 0x20, 0x28, 0x28, 0x28, 0x74, 0x6d, 0x65, 0x6d, 0x5f, 0x61, 0x64
        /*00bd*/ 	.byte	0x64, 0x72, 0x20, 0x3e, 0x3e, 0x20, 0x31, 0x36, 0x29, 0x20, 0x2f, 0x20, 0x33, 0x32, 0x29, 0x20
        /*00cd*/ 	.byte	0x25, 0x20, 0x34, 0x29, 0x00
	.type		__unnamed_1,@object
	.size		__unnamed_1,(__unnamed_2 - __unnamed_1)
__unnamed_1:
        /*00d2*/ 	.byte	0x61, 0x75, 0x74, 0x6f, 0x20, 0x63, 0x75, 0x74, 0x65, 0x3a, 0x3a, 0x61, 0x73, 0x5f, 0x70, 0x6f
        /* <DEDUP_REMOVED lines=24> */
        /*0262*/ 	.byte	0x5d, 0x00
	.type		__unnamed_2,@object
	.size		__unnamed_2,(.L_2 - __unnamed_2)
__unnamed_2:
        /* <DEDUP_REMOVED lines=42> */
        /*0504*/ 	.byte	0x43, 0x3c, 0x30, 0x3e, 0x3e, 0x3e, 0x3e, 0x5d, 0x00
.L_2:


//--------------------- .nv.shared._ZN7cutlass13device_kernelINS_4gemm6kernel13GemmUniversalIN4cute5tupleIJiiiiEEENS1_10collective13CollectiveMmaINS1_35MainloopSm100TmaUmmaWarpSpecializedILi34ELi2ELi4ENS5_IJNS4_1CILi1EEENSA_ILi2EEESB_EEEEENS5_IJNSA_ILi128EEENSA_ILi64EEENSA_ILi32EEEEEEaNS5_IJlSB_lEEEaSJ_NS4_8TiledMMAINS4_8MMA_AtomIJNS4_15SM100_MMA_S8_SSIaaiLi128ELi64ELNS4_4UMMA5MajorE0ELSO_0ELNSN_8SaturateE0EEEEEENS4_6LayoutINS5_IJSB_SB_SB_EEENS5_IJNSA_ILi0EEESU_SU_EEEEENS5_IJNS4_10UnderscoreESX_SX_EEEEENS4_23SM90_TMA_LOAD_MULTICASTENS4_14ComposedLayoutINS4_7SwizzleILi1ELi4ELi3EEENS4_18smem_ptr_flag_bitsILi8EEENSS_INS5_IJNSA_ILi8EEESH_EEENS5_IJSH_SB_EEEEEEEvNS4_8identityENS4_13SM90_TMA_LOADES1A_vS1B_EENS_8epilogue10collective18CollectiveEpilogueINS1E_23Sm100TmaWarpSpecializedILi1ELi1ELi64ELb0ELb0EEEJSI_NS5_IJNSS_ISF_SB_EENSS_ISG_SB_EEEEEaSJ_aSJ_NS1E_6fusion15FusionCallbacksIS1I_NS1M_17LinearCombinationIaiaiLNS_15FloatRoundStyleE2EEESI_S1L_JEEENS4_5SM1004TMEM4LOAD26SM100_TMEM_LOAD_32dp32b64xES1C_NS11_INS12_ILi2ELi4ELi3EEES15_NSS_INS5_IJS16_SG_EEENS5_IJSG_SB_EEEEEEENS4_39AutoVectorizingCopyWithAssumedAlignmentILi128EEENS4_14SM90_TMA_STOREES20_S22_S22_EEEvvEEEEvNT_6ParamsE --------------------------
	.section	.nv.shared._ZN7cutlass13device_kernelINS_4gemm6kernel13GemmUniversalIN4cute5tupleIJiiiiEEENS1_10collective13CollectiveMmaINS1_35MainloopSm100TmaUmmaWarpSpecializedILi34ELi2ELi4ENS5_IJNS4_1CILi1EEENSA_ILi2EEESB_EEEEENS5_IJNSA_ILi128EEENSA_ILi64EEENSA_ILi32EEEEEEaNS5_IJlSB_lEEEaSJ_NS4_8TiledMMAINS4_8MMA_AtomIJNS4_15SM100_MMA_S8_SSIaaiLi128ELi64ELNS4_4UMMA5MajorE0ELSO_0ELNSN_8SaturateE0EEEEEENS4_6LayoutINS5_IJSB_SB_SB_EEENS5_IJNSA_ILi0EEESU_SU_EEEEENS5_IJNS4_10UnderscoreESX_SX_EEEEENS4_23SM90_TMA_LOAD_MULTICASTENS4_14ComposedLayoutINS4_7SwizzleILi1ELi4ELi3EEENS4_18smem_ptr_flag_bitsILi8EEENSS_INS5_IJNSA_ILi8EEESH_EEENS5_IJSH_SB_EEEEEEEvNS4_8identityENS4_13SM90_TMA_LOADES1A_vS1B_EENS_8epilogue10collective18CollectiveEpilogueINS1E_23Sm100TmaWarpSpecializedILi1ELi1ELi64ELb0ELb0EEEJSI_NS5_IJNSS_ISF_SB_EENSS_ISG_SB_EEEEEaSJ_aSJ_NS1E_6fusion15FusionCallbacksIS1I_NS1M_17LinearCombinationIaiaiLNS_15FloatRoundStyleE2EEESI_S1L_JEEENS4_5SM1004TMEM4LOAD26SM100_TMEM_LOAD_32dp32b64xES1C_NS11_INS12_ILi2ELi4ELi3EEES15_NSS_INS5_IJS16_SG_EEENS5_IJSG_SB_EEEEEEENS4_39AutoVectorizingCopyWithAssumedAlignmentILi128EEENS4_14SM90_TMA_STOREES20_S22_S22_EEEvvEEEEvNT_6ParamsE,"aw",@nobits
	.sectionflags	@""
	.align	16
	.zero		1024


//--------------------- .nv.shared.reserved.0     --------------------------
	.section	.nv.shared.reserved.0,"aw",@nobits
	.weak		__nv_reservedSMEM_offset_0_alias
	.size		__nv_reservedSMEM_offset_0_alias, 0, 64
	.other		__nv_reservedSMEM_offset_0_alias,@"STO_CUDA_RESERVED_SHARED STV_DEFAULT"
__nv_reservedSMEM_offset_0_alias:
	.zero		0
.nv.shared.reserved.0:
	.zero		64
	.weak		__nv_reservedSMEM_tcgen05_partition
	.type		__nv_reservedSMEM_tcgen05_partition,@object
	.size		__nv_reservedSMEM_tcgen05_partition,(.L_0 - __nv_reservedSMEM_tcgen05_partition)
__nv_reservedSMEM_tcgen05_partition:
	.zero		32
.L_0:


//--------------------- .nv.global                --------------------------
	.section	.nv.global,"aw",@nobits
.nv.global:
	.type		_ZN40_INTERNAL_dc7a3837_4_k_cu_e3920b76_324584cute1_E,@object
	.size		_ZN40_INTERNAL_dc7a3837_4_k_cu_e3920b76_324584cute1_E,(_ZN40_INTERNAL_dc7a3837_4_k_cu_e3920b76_324584cuda3std3__45__cpo6cbeginE - _ZN40_INTERNAL_dc7a3837_4_k_cu_e3920b76_324584cute1_E)
_ZN40_INTERNAL_dc7a3837_4_k_cu_e3920b76_324584cute1_E:
	.zero		1
	.type		_ZN40_INTERNAL_dc7a3837_4_k_cu_e3920b76_324584cuda3std3__45__cpo6cbeginE,@object
	.size		_ZN40_INTERNAL_dc7a3837_4_k_cu_e3920b76_324584cuda3std3__45__cpo6cbeginE,(_ZN40_INTERNAL_dc7a3837_4_k_cu_e3920b76_324584cuda3std3__48in_placeE - _ZN40_INTERNAL_dc7a3837_4_k_cu_e3920b76_324584cuda3std3__45__cpo6cbeginE)
_ZN40_INTERNAL_dc7a3837_4_k_cu_e3920b76_324584cuda3std3__45__cpo6cbeginE:
	.zero		1
	.type		_ZN40_INTERNAL_dc7a3837_4_k_cu_e3920b76_324584cuda3std3__48in_placeE,@object
	.size		_ZN40_INTERNAL_dc7a3837_4_k_cu_e3920b76_324584cuda3std3__48in_placeE,(_ZN40_INTERNAL_dc7a3837_4_k_cu_e3920b76_324584cuda3std6ranges3__45__cpo9iter_moveE - _ZN40_INTERNAL_dc7a3837_4_k_cu_e3920b76_324584cuda3std3__48in_placeE)
_ZN40_INTERNAL_dc7a3837_4_k_cu_e3920b76_324584cuda3std3__48in_placeE:
	.zero		1
	.type		_ZN40_INTERNAL_dc7a3837_4_k_cu_e3920b76_324584cuda3std6ranges3__45__cpo9iter_moveE,@object
	.size		_ZN40_INTERNAL_dc7a3837_4_k_cu_e3920b76_324584cuda3std6ranges3__45__cpo9iter_moveE,(_ZN40_INTERNAL_dc7a3837_4_k_cu_e3920b76_324584cuda3std3__45__cpo5beginE - _ZN40_INTERNAL_dc7a3837_4_k_cu_e3920b76_324584cuda3std6ranges3__45__cpo9iter_moveE)
_ZN40_INTERNAL_dc7a3837_4_k_cu_e3920b76_324584cuda3std6ranges3__45__cpo9iter_moveE:
	.zero		1
	.type		_ZN40_INTERNAL_dc7a3837_4_k_cu_e3920b76_324584cuda3std3__45__cpo5beginE,@object
	.size		_ZN40_INTERNAL_dc7a3837_4_k_cu_e3920b76_324584cuda3std3__45__cpo5beginE,(_ZN40_INTERNAL_dc7a3837_4_k_cu_e3920b76_324584cuda3std3__442_GLOBAL__N__dc7a3837_4_k_cu_e3920b76_324586ignoreE - _ZN40_INTERNAL_dc7a3837_4_k_cu_e3920b76_324584cuda3std3__45__cpo5beginE)
_ZN40_INTERNAL_dc7a3837_4_k_cu_e3920b76_324584cuda3std3__45__cpo5beginE:
	.zero		1
	.type		_ZN40_INTERNAL_dc7a3837_4_k_cu_e3920b76_324584cuda3std3__442_GLOBAL__N__dc7a3837_4_k_cu_e3920b76_324586ignoreE,@object
	.size		_ZN40_INTERNAL_dc7a3837_4_k_cu_e3920b76_324584cuda3std3__442_GLOBAL__N__dc7a3837_4_k_cu_e3920b76_324586ignoreE,(_ZN40_INTERNAL_dc7a3837_4_k_cu_e3920b76_324584cute7productE - _ZN40_INTERNAL_dc7a3837_4_k_cu_e3920b76_324584cuda3std3__442_GLOBAL__N__dc7a3837_4_k_cu_e3920b76_324586ignoreE)
_ZN40_INTERNAL_dc7a3837_4_k_cu_e3920b76_324584cuda3std3__442_GLOBAL__N__dc7a3837_4_k_cu_e3920b76_324586ignoreE:
	.zero		1
	.type		_ZN40_INTERNAL_dc7a3837_4_k_cu_e3920b76_324584cute7productE,@object
	.size		_ZN40_INTERNAL_dc7a3837_4_k_cu_e3920b76_324584cute7productE,(_ZN40_INTERNAL_dc7a3837_4_k_cu_e3920b76_324584cuda3std3__45__cpo3endE - _ZN40_INTERNAL_dc7a3837_4_k_cu_e3920b76_324584cute7productE)
_ZN40_INTERNAL_dc7a3837_4_k_cu_e3920b76_324584cute7productE:
	.zero		1
	.type		_ZN40_INTERNAL_dc7a3837_4_k_cu_e3920b76_324584cuda3std3__45__cpo3endE,@object
	.size		_ZN40_INTERNAL_dc7a3837_4_k_cu_e3920b76_324584cuda3std3__45__cpo3endE,(_ZN40_INTERNAL_dc7a3837_4_k_cu_e3920b76_324584cuda3std3__419piecewise_constructE - _ZN40_INTERNAL_dc7a3837_4_k_cu_e3920b76_324584cuda3std3__45__cpo3endE)
_ZN40_INTERNAL_dc7a3837_4_k_cu_e3920b76_324584cuda3std3__45__cpo3endE:
	.zero		1
	.type		_ZN40_INTERNAL_dc7a3837_4_k_cu_e3920b76_324584cuda3std3__419piecewise_constructE,@object
	.size		_ZN40_INTERNAL_dc7a3837_4_k_cu_e3920b76_324584cuda3std3__419piecewise_constructE,(_ZN40_INTERNAL_dc7a3837_4_k_cu_e3920b76_324584cuda3std3__45__cpo4cendE - _ZN40_INTERNAL_dc7a3837_4_k_cu_e3920b76_324584cuda3std3__419piecewise_constructE)
_ZN40_INTERNAL_dc7a3837_4_k_cu_e3920b76_324584cuda3std3__419piecewise_constructE:
	.zero		1
	.type		_ZN40_INTERNAL_dc7a3837_4_k_cu_e3920b76_324584cuda3std3__45__cpo4cendE,@object
	.size		_ZN40_INTERNAL_dc7a3837_4_k_cu_e3920b76_324584cuda3std3__45__cpo4cendE,(_ZN40_INTERNAL_dc7a3837_4_k_cu_e3920b76_324584cuda3std6ranges3__45__cpo4swapE - _ZN40_INTERNAL_dc7a3837_4_k_cu_e3920b76_324584cuda3std3__45__cpo4cendE)
_ZN40_INTERNAL_dc7a3837_4_k_cu_e3920b76_324584cuda3std3__45__cpo4cendE:
	.zero		1
	.type		_ZN40_INTERNAL_dc7a3837_4_k_cu_e3920b76_324584cuda3std6ranges3__45__cpo4swapE,@object
	.size		_ZN40_INTERNAL_dc7a3837_4_k_cu_e3920b76_324584cuda3std6ranges3__45__cpo4swapE,(.L_10 - _ZN40_INTERNAL_dc7a3837_4_k_cu_e3920b76_324584cuda3std6ranges3__45__cpo4swapE)
_ZN40_INTERNAL_dc7a3837_4_k_cu_e3920b76_324584cuda3std6ranges3__45__cpo4swapE:
	.zero		1
.L_10:


//--------------------- .nv.constant0._ZN7cutlass13device_kernelINS_4gemm6kernel13GemmUniversalIN4cute5tupleIJiiiiEEENS1_10collective13CollectiveMmaINS1_35MainloopSm100TmaUmmaWarpSpecializedILi34ELi2ELi4ENS5_IJNS4_1CILi1EEENSA_ILi2EEESB_EEEEENS5_IJNSA_ILi128EEENSA_ILi64EEENSA_ILi32EEEEEEaNS5_IJlSB_lEEEaSJ_NS4_8TiledMMAINS4_8MMA_AtomIJNS4_15SM100_MMA_S8_SSIaaiLi128ELi64ELNS4_4UMMA5MajorE0ELSO_0ELNSN_8SaturateE0EEEEEENS4_6LayoutINS5_IJSB_SB_SB_EEENS5_IJNSA_ILi0EEESU_SU_EEEEENS5_IJNS4_10UnderscoreESX_SX_EEEEENS4_23SM90_TMA_LOAD_MULTICASTENS4_14ComposedLayoutINS4_7SwizzleILi1ELi4ELi3EEENS4_18smem_ptr_flag_bitsILi8EEENSS_INS5_IJNSA_ILi8EEESH_EEENS5_IJSH_SB_EEEEEEEvNS4_8identityENS4_13SM90_TMA_LOADES1A_vS1B_EENS_8epilogue10collective18CollectiveEpilogueINS1E_23Sm100TmaWarpSpecializedILi1ELi1ELi64ELb0ELb0EEEJSI_NS5_IJNSS_ISF_SB_EENSS_ISG_SB_EEEEEaSJ_aSJ_NS1E_6fusion15FusionCallbacksIS1I_NS1M_17LinearCombinationIaiaiLNS_15FloatRoundStyleE2EEESI_S1L_JEEENS4_5SM1004TMEM4LOAD26SM100_TMEM_LOAD_32dp32b64xES1C_NS11_INS12_ILi2ELi4ELi3EEES15_NSS_INS5_IJS16_SG_EEENS5_IJSG_SB_EEEEEEENS4_39AutoVectorizingCopyWithAssumedAlignmentILi128EEENS4_14SM90_TMA_STOREES20_S22_S22_EEEvvEEEEvNT_6ParamsE --------------------------
	.section	.nv.constant0._ZN7cutlass13device_kernelINS_4gemm6kernel13GemmUniversalIN4cute5tupleIJiiiiEEENS1_10collective13CollectiveMmaINS1_35MainloopSm100TmaUmmaWarpSpecializedILi34ELi2ELi4ENS5_IJNS4_1CILi1EEENSA_ILi2EEESB_EEEEENS5_IJNSA_ILi128EEENSA_ILi64EEENSA_ILi32EEEEEEaNS5_IJlSB_lEEEaSJ_NS4_8TiledMMAINS4_8MMA_AtomIJNS4_15SM100_MMA_S8_SSIaaiLi128ELi64ELNS4_4UMMA5MajorE0ELSO_0ELNSN_8SaturateE0EEEEEENS4_6LayoutINS5_IJSB_SB_SB_EEENS5_IJNSA_ILi0EEESU_SU_EEEEENS5_IJNS4_10UnderscoreESX_SX_EEEEENS4_23SM90_TMA_LOAD_MULTICASTENS4_14ComposedLayoutINS4_7SwizzleILi1ELi4ELi3EEENS4_18smem_ptr_flag_bitsILi8EEENSS_INS5_IJNSA_ILi8EEESH_EEENS5_IJSH_SB_EEEEEEEvNS4_8identityENS4_13SM90_TMA_LOADES1A_vS1B_EENS_8epilogue10collective18CollectiveEpilogueINS1E_23Sm100TmaWarpSpecializedILi1ELi1ELi64ELb0ELb0EEEJSI_NS5_IJNSS_ISF_SB_EENSS_ISG_SB_EEEEEaSJ_aSJ_NS1E_6fusion15FusionCallbacksIS1I_NS1M_17LinearCombinationIaiaiLNS_15FloatRoundStyleE2EEESI_S1L_JEEENS4_5SM1004TMEM4LOAD26SM100_TMEM_LOAD_32dp32b64xES1C_NS11_INS12_ILi2ELi4ELi3EEES15_NSS_INS5_IJS16_SG_EEENS5_IJSG_SB_EEEEEEENS4_39AutoVectorizingCopyWithAssumedAlignmentILi128EEENS4_14SM90_TMA_STOREES20_S22_S22_EEEvvEEEEvNT_6ParamsE,"a",@progbits
	.sectionflags	@""
	.align	4
.nv.constant0._ZN7cutlass13device_kernelINS_4gemm6kernel13GemmUniversalIN4cute5tupleIJiiiiEEENS1_10collective13CollectiveMmaINS1_35MainloopSm100TmaUmmaWarpSpecializedILi34ELi2ELi4ENS5_IJNS4_1CILi1EEENSA_ILi2EEESB_EEEEENS5_IJNSA_ILi128EEENSA_ILi64EEENSA_ILi32EEEEEEaNS5_IJlSB_lEEEaSJ_NS4_8TiledMMAINS4_8MMA_AtomIJNS4_15SM100_MMA_S8_SSIaaiLi128ELi64ELNS4_4UMMA5MajorE0ELSO_0ELNSN_8SaturateE0EEEEEENS4_6LayoutINS5_IJSB_SB_SB_EEENS5_IJNSA_ILi0EEESU_SU_EEEEENS5_IJNS4_10UnderscoreESX_SX_EEEEENS4_23SM90_TMA_LOAD_MULTICASTENS4_14ComposedLayoutINS4_7SwizzleILi1ELi4ELi3EEENS4_18smem_ptr_flag_bitsILi8EEENSS_INS5_IJNSA_ILi8EEESH_EEENS5_IJSH_SB_EEEEEEEvNS4_8identityENS4_13SM90_TMA_LOADES1A_vS1B_EENS_8epilogue10collective18CollectiveEpilogueINS1E_23Sm100TmaWarpSpecializedILi1ELi1ELi64ELb0ELb0EEEJSI_NS5_IJNSS_ISF_SB_EENSS_ISG_SB_EEEEEaSJ_aSJ_NS1E_6fusion15FusionCallbacksIS1I_NS1M_17LinearCombinationIaiaiLNS_15FloatRoundStyleE2EEESI_S1L_JEEENS4_5SM1004TMEM4LOAD26SM100_TMEM_LOAD_32dp32b64xES1C_NS11_INS12_ILi2ELi4ELi3EEES15_NSS_INS5_IJS16_SG_EEENS5_IJSG_SB_EEEEEEENS4_39AutoVectorizingCopyWithAssumedAlignmentILi128EEENS4_14SM90_TMA_STOREES20_S22_S22_EEEvvEEEEvNT_6ParamsE:
	.zero		2944


//--------------------- SYMBOLS --------------------------

	.type		.nv.reservedSmem.offset0,@object
	.size		.nv.reservedSmem.offset0,0x4
	.type		.nv.reservedSmem.cap,@object
	.size		.nv.reservedSmem.cap,0x4
	.type		__assertfail,@function
